	.target	sm_90a

	.elftype	@"ET_EXEC"


//--------------------- .note.nv.tkinfo           --------------------------
	.section	.note.nv.tkinfo,"",@"SHT_NOTE"
	.sectionflags	@"SHF_NOTE_NV_TKINFO"
	.tkinfo
        /*0018*/ 	.word	0x00000002
        /*0030*/ 	.string	""
        /*0030*/ 	.string	"ptxas"
        /*0030*/ 	.string	"Cuda compilation tools, release 13.0, V13.0.88"
        /*0030*/ 	.string	"Build cuda_13.0.r13.0/compiler.36424714_0"
        /*0030*/ 	.string	"-arch sm_90a -m 64 "



//--------------------- .note.nv.cuinfo           --------------------------
	.section	.note.nv.cuinfo,"",@"SHT_NOTE"
	.sectionflags	@"SHF_NOTE_NV_CUINFO"
        /*0018*/ 	.short	0x0002
        /*001a*/ 	.short	0x005a
        /*001c*/ 	.short	0x0082
	.zero		2


//--------------------- .nv.info                  --------------------------
	.section	.nv.info,"",@"SHT_CUDA_INFO"
	.align	4


	//----- nvinfo : EIATTR_REGCOUNT
	.align		4
        /*0000*/ 	.byte	0x04, 0x2f
        /*0002*/ 	.short	(.L_15 - .L_14)
	.align		4
.L_14:
        /*0004*/ 	.word	index@(_ZN7cutlass13device_kernelINS_4gemm6kernel13GemmUniversalIN4cute5tupleIJiiiiEEENS1_10collective13CollectiveMmaINS1_34MainloopSm90TmaGmmaWarpSpecializedILi6ENS5_IJNS4_1CILi1EEENSA_ILi8EEESB_EEENS1_35KernelTmaWarpSpecializedCooperativeEEENS5_IJNSA_ILi128EEESG_NSA_ILi64EEEEEENS_6half_tENS5_IJlSB_lEEESJ_NS5_IJSB_llEEENS4_8TiledMMAINS4_8MMA_AtomIJNS4_4SM904GMMA26MMA_64x128x16_F32F16F16_SSILNSP_5MajorE0ELSR_1ELNSP_7ScaleInE1ELSS_1EEEEEENS4_6LayoutINS5_IJNSA_ILi2EEESB_SB_EEENS5_IJSB_NSA_ILi0EEESY_EEEEENS5_IJNS4_10UnderscoreES11_S11_EEEEENS4_23SM90_TMA_LOAD_MULTICASTENS4_14ComposedLayoutINS4_7SwizzleILi3ELi4ELi3EEENS4_18smem_ptr_flag_bitsILi16EEENSV_INS5_IJSC_SH_EEENS5_IJSH_SB_EEEEEEEvNS4_8identityENS4_13SM90_TMA_LOADENS15_IS17_S19_NSV_INS5_IJSH_SC_EEENS5_IJSB_SH_EEEEEEEvS1E_EENS_8epilogue10collective6detail29Sm90TmaWarpSpecializedAdapterINS1M_15DefaultEpilogueISJ_SK_SK_NS1L_6thread17LinearCombinationISJ_Li1EffLNS1Q_9ScaleType4KindE0ELNS_15FloatRoundStyleE2ESJ_EENS1_15EpilogueDefaultEEEEEvvEEEEvNT_6ParamsE)
        /*0008*/ 	.word	0x000000a8


	//----- nvinfo : EIATTR_FRAME_SIZE
	.align		4
.L_15:
        /*000c*/ 	.byte	0x04, 0x11
        /*000e*/ 	.short	(.L_17 - .L_16)
	.align		4
.L_16:
        /*0010*/ 	.word	index@(_ZN7cutlass13device_kernelINS_4gemm6kernel13GemmUniversalIN4cute5tupleIJiiiiEEENS1_10collective13CollectiveMmaINS1_34MainloopSm90TmaGmmaWarpSpecializedILi6ENS5_IJNS4_1CILi1EEENSA_ILi8EEESB_EEENS1_35KernelTmaWarpSpecializedCooperativeEEENS5_IJNSA_ILi128EEESG_NSA_ILi64EEEEEENS_6half_tENS5_IJlSB_lEEESJ_NS5_IJSB_llEEENS4_8TiledMMAINS4_8MMA_AtomIJNS4_4SM904GMMA26MMA_64x128x16_F32F16F16_SSILNSP_5MajorE0ELSR_1ELNSP_7ScaleInE1ELSS_1EEEEEENS4_6LayoutINS5_IJNSA_ILi2EEESB_SB_EEENS5_IJSB_NSA_ILi0EEESY_EEEEENS5_IJNS4_10UnderscoreES11_S11_EEEEENS4_23SM90_TMA_LOAD_MULTICASTENS4_14ComposedLayoutINS4_7SwizzleILi3ELi4ELi3EEENS4_18smem_ptr_flag_bitsILi16EEENSV_INS5_IJSC_SH_EEENS5_IJSH_SB_EEEEEEEvNS4_8identityENS4_13SM90_TMA_LOADENS15_IS17_S19_NSV_INS5_IJSH_SC_EEENS5_IJSB_SH_EEEEEEEvS1E_EENS_8epilogue10collective6detail29Sm90TmaWarpSpecializedAdapterINS1M_15DefaultEpilogueISJ_SK_SK_NS1L_6thread17LinearCombinationISJ_Li1EffLNS1Q_9ScaleType4KindE0ELNS_15FloatRoundStyleE2ESJ_EENS1_15EpilogueDefaultEEEEEvvEEEEvNT_6ParamsE)
        /*0014*/ 	.word	0x00000000


	//----- nvinfo : EIATTR_MIN_STACK_SIZE
	.align		4
.L_17:
        /*0018*/ 	.byte	0x04, 0x12
        /*001a*/ 	.short	(.L_19 - .L_18)
	.align		4
.L_18:
        /*001c*/ 	.word	index@(_ZN7cutlass13device_kernelINS_4gemm6kernel13GemmUniversalIN4cute5tupleIJiiiiEEENS1_10collective13CollectiveMmaINS1_34MainloopSm90TmaGmmaWarpSpecializedILi6ENS5_IJNS4_1CILi1EEENSA_ILi8EEESB_EEENS1_35KernelTmaWarpSpecializedCooperativeEEENS5_IJNSA_ILi128EEESG_NSA_ILi64EEEEEENS_6half_tENS5_IJlSB_lEEESJ_NS5_IJSB_llEEENS4_8TiledMMAINS4_8MMA_AtomIJNS4_4SM904GMMA26MMA_64x128x16_F32F16F16_SSILNSP_5MajorE0ELSR_1ELNSP_7ScaleInE1ELSS_1EEEEEENS4_6LayoutINS5_IJNSA_ILi2EEESB_SB_EEENS5_IJSB_NSA_ILi0EEESY_EEEEENS5_IJNS4_10UnderscoreES11_S11_EEEEENS4_23SM90_TMA_LOAD_MULTICASTENS4_14ComposedLayoutINS4_7SwizzleILi3ELi4ELi3EEENS4_18smem_ptr_flag_bitsILi16EEENSV_INS5_IJSC_SH_EEENS5_IJSH_SB_EEEEEEEvNS4_8identityENS4_13SM90_TMA_LOADENS15_IS17_S19_NSV_INS5_IJSH_SC_EEENS5_IJSB_SH_EEEEEEEvS1E_EENS_8epilogue10collective6detail29Sm90TmaWarpSpecializedAdapterINS1M_15DefaultEpilogueISJ_SK_SK_NS1L_6thread17LinearCombinationISJ_Li1EffLNS1Q_9ScaleType4KindE0ELNS_15FloatRoundStyleE2ESJ_EENS1_15EpilogueDefaultEEEEEvvEEEEvNT_6ParamsE)
        /*0020*/ 	.word	0x00000000
.L_19:


//--------------------- .nv.compat                --------------------------
	.section	.nv.compat,"",@"SHT_CUDA_COMPAT_INFO"
	.align	4
        /*0000*/ 	.byte	0x02, 0x09, 0x01, 0x00, 0x02, 0x02, 0x04, 0x00, 0x02, 0x05, 0x05, 0x00, 0x03, 0x07, 0x01, 0x01
        /*0010*/ 	.byte	0x02, 0x03, 0x01, 0x00, 0x02, 0x06, 0x01, 0x00, 0x04, 0x0b, 0x08, 0x00, 0x00, 0x00, 0x00, 0x00
        /*0020*/ 	.byte	0x00, 0x00, 0x00, 0x00


//--------------------- .nv.info._ZN7cutlass13device_kernelINS_4gemm6kernel13GemmUniversalIN4cute5tupleIJiiiiEEENS1_10collective13CollectiveMmaINS1_34MainloopSm90TmaGmmaWarpSpecializedILi6ENS5_IJNS4_1CILi1EEENSA_ILi8EEESB_EEENS1_35KernelTmaWarpSpecializedCooperativeEEENS5_IJNSA_ILi128EEESG_NSA_ILi64EEEEEENS_6half_tENS5_IJlSB_lEEESJ_NS5_IJSB_llEEENS4_8TiledMMAINS4_8MMA_AtomIJNS4_4SM904GMMA26MMA_64x128x16_F32F16F16_SSILNSP_5MajorE0ELSR_1ELNSP_7ScaleInE1ELSS_1EEEEEENS4_6LayoutINS5_IJNSA_ILi2EEESB_SB_EEENS5_IJSB_NSA_ILi0EEESY_EEEEENS5_IJNS4_10UnderscoreES11_S11_EEEEENS4_23SM90_TMA_LOAD_MULTICASTENS4_14ComposedLayoutINS4_7SwizzleILi3ELi4ELi3EEENS4_18smem_ptr_flag_bitsILi16EEENSV_INS5_IJSC_SH_EEENS5_IJSH_SB_EEEEEEEvNS4_8identityENS4_13SM90_TMA_LOADENS15_IS17_S19_NSV_INS5_IJSH_SC_EEENS5_IJSB_SH_EEEEEEEvS1E_EENS_8epilogue10collective6detail29Sm90TmaWarpSpecializedAdapterINS1M_15DefaultEpilogueISJ_SK_SK_NS1L_6thread17LinearCombinationISJ_Li1EffLNS1Q_9ScaleType4KindE0ELNS_15FloatRoundStyleE2ESJ_EENS1_15EpilogueDefaultEEEEEvvEEEEvNT_6ParamsE --------------------------
	.section	.nv.info._ZN7cutlass13device_kernelINS_4gemm6kernel13GemmUniversalIN4cute5tupleIJiiiiEEENS1_10collective13CollectiveMmaINS1_34MainloopSm90TmaGmmaWarpSpecializedILi6ENS5_IJNS4_1CILi1EEENSA_ILi8EEESB_EEENS1_35KernelTmaWarpSpecializedCooperativeEEENS5_IJNSA_ILi128EEESG_NSA_ILi64EEEEEENS_6half_tENS5_IJlSB_lEEESJ_NS5_IJSB_llEEENS4_8TiledMMAINS4_8MMA_AtomIJNS4_4SM904GMMA26MMA_64x128x16_F32F16F16_SSILNSP_5MajorE0ELSR_1ELNSP_7ScaleInE1ELSS_1EEEEEENS4_6LayoutINS5_IJNSA_ILi2EEESB_SB_EEENS5_IJSB_NSA_ILi0EEESY_EEEEENS5_IJNS4_10UnderscoreES11_S11_EEEEENS4_23SM90_TMA_LOAD_MULTICASTENS4_14ComposedLayoutINS4_7SwizzleILi3ELi4ELi3EEENS4_18smem_ptr_flag_bitsILi16EEENSV_INS5_IJSC_SH_EEENS5_IJSH_SB_EEEEEEEvNS4_8identityENS4_13SM90_TMA_LOADENS15_IS17_S19_NSV_INS5_IJSH_SC_EEENS5_IJSB_SH_EEEEEEEvS1E_EENS_8epilogue10collective6detail29Sm90TmaWarpSpecializedAdapterINS1M_15DefaultEpilogueISJ_SK_SK_NS1L_6thread17LinearCombinationISJ_Li1EffLNS1Q_9ScaleType4KindE0ELNS_15FloatRoundStyleE2ESJ_EENS1_15EpilogueDefaultEEEEEvvEEEEvNT_6ParamsE,"",@"SHT_CUDA_INFO"
	.sectionflags	@""
	.align	4


	//----- nvinfo : EIATTR_CUDA_API_VERSION
	.align		4
        /*0000*/ 	.byte	0x04, 0x37
        /*0002*/ 	.short	(.L_21 - .L_20)
.L_20:
        /*0004*/ 	.word	0x00000082


	//----- nvinfo : EIATTR_KPARAM_INFO
	.align		4
.L_21:
        /*0008*/ 	.byte	0x04, 0x17
        /*000a*/ 	.short	(.L_23 - .L_22)
.L_22:
        /*000c*/ 	.word	0x00000000
        /*0010*/ 	.short	0x0000
        /*0012*/ 	.short	0x0070
        /*0014*/ 	.byte	0x00, 0xf0, 0x01, 0x10


	//----- nvinfo : EIATTR_SPARSE_MMA_MASK
	.align		4
.L_23:
        /*0018*/ 	.byte	0x03, 0x50
        /*001a*/ 	.short	0x0000


	//----- nvinfo : EIATTR_MAXREG_COUNT
	.align		4
        /*001c*/ 	.byte	0x03, 0x1b
        /*001e*/ 	.short	0x00a8


	//----- nvinfo : EIATTR_NUM_BARRIERS
	.align		4
        /*0020*/ 	.byte	0x02, 0x4c
        /*0022*/ 	.byte	0x01
	.zero		1


	//----- nvinfo : EIATTR_EXTERNS
	.align		4
        /*0024*/ 	.byte	0x04, 0x0f
        /*0026*/ 	.short	(.L_25 - .L_24)


	//   ....[0]....
	.align		4
.L_24:
        /*0028*/ 	.word	index@(__assertfail)


	//----- nvinfo : EIATTR_MERCURY_ISA_VERSION
	.align		4
.L_25:
        /*002c*/ 	.byte	0x03, 0x5f
        /*002e*/ 	.short	0x0101


	//----- nvinfo : EIATTR_INT_WARP_WIDE_INSTR_OFFSETS
	.align		4
        /*0030*/ 	.byte	0x04, 0x31
        /*0032*/ 	.short	(.L_27 - .L_26)


	//   ....[0]....
.L_26:
        /*0034*/ 	.word	0x00000470


	//   ....[1]....
        /*0038*/ 	.word	0x00000490


	//   ....[2]....
        /*003c*/ 	.word	0x00000660


	//   ....[3]....
        /*0040*/ 	.word	0x00001ed0


	//----- nvinfo : EIATTR_COOP_GROUP_MASK_REGIDS
	.align		4
.L_27:
        /*0044*/ 	.byte	0x04, 0x29
        /*0046*/ 	.short	(.L_29 - .L_28)


	//   ....[0]....
.L_28:
        /*0048*/ 	.word	0xffffffff


	//   ....[1]....
        /*004c*/ 	.word	0xffffffff


	//   ....[2]....
        /*0050*/ 	.word	0xffffffff


	//   ....[3]....
        /*0054*/ 	.word	0xffffffff


	//   ....[4]....
        /*0058*/ 	.word	0xffffffff


	//   ....[5]....
        /*005c*/ 	.word	0xffffffff


	//----- nvinfo : EIATTR_COOP_GROUP_INSTR_OFFSETS
	.align		4
.L_29:
        /*0060*/ 	.byte	0x04, 0x28
        /*0062*/ 	.short	(.L_31 - .L_30)


	//   ....[0]....
.L_30:
        /*0064*/ 	.word	0x00000060


	//   ....[1]....
        /*0068*/ 	.word	0x00000070


	//   ....[2]....
        /*006c*/ 	.word	0x00000130


	//   ....[3]....
        /*0070*/ 	.word	0x00000310


	//   ....[4]....
        /*0074*/ 	.word	0x000007d0


	//   ....[5]....
        /*0078*/ 	.word	0x00001450


	//----- nvinfo : EIATTR_REG_RECONFIG
	.align		4
.L_31:
        /*007c*/ 	.byte	0x01, 0x54
	.zero		2


	//----- nvinfo : EIATTR_SYSCALL_OFFSETS
	.align		4
        /*0080*/ 	.byte	0x04, 0x46
        /*0082*/ 	.short	(.L_33 - .L_32)


	//   ....[0]....
.L_32:
        /*0084*/ 	.word	0x00001640


	//----- nvinfo : EIATTR_MBARRIER_INSTR_OFFSETS
	.align		4
.L_33:
        /*0088*/ 	.byte	0x04, 0x39
        /*008a*/ 	.short	(.L_35 - .L_34)


	//   ....[0]....
.L_34:
        /*008c*/ 	.word	0x00000230
        /*0090*/ 	.word	0x000000ff
        /*0094*/ 	.word	0x00000000
        /*0098*/ 	.short	0x0100
        /*009a*/ 	.byte	0x08
	.zero		1


	//   ....[1]....
        /*009c*/ 	.word	0x00000240
        /*00a0*/ 	.word	0x000000ff
        /*00a4*/ 	.word	0x00000030
        /*00a8*/ 	.short	0x0100
        /*00aa*/ 	.byte	0x08
	.zero		1


	//   ....[2]....
        /*00ac*/ 	.word	0x00000250
        /*00b0*/ 	.word	0x000000ff
        /*00b4*/ 	.word	0x00000008
        /*00b8*/ 	.short	0x0100
        /*00ba*/ 	.byte	0x08
	.zero		1


	//   ....[3]....
        /*00bc*/ 	.word	0x00000260
        /*00c0*/ 	.word	0x000000ff
        /*00c4*/ 	.word	0x00000038
        /*00c8*/ 	.short	0x0100
        /*00ca*/ 	.byte	0x08
	.zero		1


	//   ....[4]....
        /*00cc*/ 	.word	0x00000270
        /*00d0*/ 	.word	0x000000ff
        /*00d4*/ 	.word	0x00000010
        /*00d8*/ 	.short	0x0100
        /*00da*/ 	.byte	0x08
	.zero		1


	//   ....[5]....
        /*00dc*/ 	.word	0x00000280
        /*00e0*/ 	.word	0x000000ff
        /*00e4*/ 	.word	0x00000040
        /*00e8*/ 	.short	0x0100
        /*00ea*/ 	.byte	0x08
	.zero		1


	//   ....[6]....
        /*00ec*/ 	.word	0x00000290
        /*00f0*/ 	.word	0x000000ff
        /*00f4*/ 	.word	0x00000018
        /*00f8*/ 	.short	0x0100
        /*00fa*/ 	.byte	0x08
	.zero		1


	//   ....[7]....
        /*00fc*/ 	.word	0x000002a0
        /*0100*/ 	.word	0x000000ff
        /*0104*/ 	.word	0x00000048
        /*0108*/ 	.short	0x0100
        /*010a*/ 	.byte	0x08
	.zero		1


	//   ....[8]....
        /*010c*/ 	.word	0x000002b0
        /*0110*/ 	.word	0x000000ff
        /*0114*/ 	.word	0x00000020
        /*0118*/ 	.short	0x0100
        /*011a*/ 	.byte	0x08
	.zero		1


	//   ....[9]....
        /*011c*/ 	.word	0x000002c0
        /*0120*/ 	.word	0x000000ff
        /*0124*/ 	.word	0x00000050
        /*0128*/ 	.short	0x0100
        /*012a*/ 	.byte	0x08
	.zero		1


	//   ....[10]....
        /*012c*/ 	.word	0x000002d0
        /*0130*/ 	.word	0x000000ff
        /*0134*/ 	.word	0x00000028
        /*0138*/ 	.short	0x0100
        /*013a*/ 	.byte	0x08
	.zero		1


	//   ....[11]....
        /*013c*/ 	.word	0x000002e0
        /*0140*/ 	.word	0x000000ff
        /*0144*/ 	.word	0x00000058
        /*0148*/ 	.short	0x0100
        /*014a*/ 	.byte	0x08
	.zero		1


	//   ....[12]....
        /*014c*/ 	.word	0x00000700
        /*0150*/ 	.word	0x000000ff
        /*0154*/ 	.word	0x00000070
        /*0158*/ 	.short	0x0100
        /*015a*/ 	.byte	0x06
	.zero		1


	//   ....[13]....
        /*015c*/ 	.word	0x00000780
        /*0160*/ 	.word	0x000000ff
        /*0164*/ 	.word	0x00000078
        /*0168*/ 	.short	0x0100
        /*016a*/ 	.byte	0x06
	.zero		1


	//   ....[14]....
        /*016c*/ 	.word	0x00001700
        /*0170*/ 	.word	0x00000003
        /*0174*/ 	.word	0x00000000
        /*0178*/ 	.short	0x010a
        /*017a*/ 	.byte	0x3f
	.zero		1


	//   ....[15]....
        /*017c*/ 	.word	0x00001760
        /*0180*/ 	.word	0x00000003
        /*0184*/ 	.word	0x00000000
        /*0188*/ 	.short	0x010a
        /*018a*/ 	.byte	0x3f
	.zero		1


	//   ....[16]....
        /*018c*/ 	.word	0x00001ae0
        /*0190*/ 	.word	0x00000005
        /*0194*/ 	.word	0x00000000
        /*0198*/ 	.short	0x010a
        /*019a*/ 	.byte	0x3f
	.zero		1


	//   ....[17]....
        /*019c*/ 	.word	0x00001b20
        /*01a0*/ 	.word	0x00000005
        /*01a4*/ 	.word	0x00000000
        /*01a8*/ 	.short	0x010a
        /*01aa*/ 	.byte	0x3f
	.zero		1


	//   ....[18]....
        /*01ac*/ 	.word	0x00001d80
        /*01b0*/ 	.word	0x00000004
        /*01b4*/ 	.word	0x00000000
        /*01b8*/ 	.short	0x0101
        /*01ba*/ 	.byte	0x3f
	.zero		1


	//   ....[19]....
        /*01bc*/ 	.word	0x00001f70
        /*01c0*/ 	.word	0x00000000
        /*01c4*/ 	.word	0x00000000
        /*01c8*/ 	.short	0x0101
        /*01ca*/ 	.byte	0x3f
	.zero		1


	//   ....[20]....
        /*01cc*/ 	.word	0x00007050
        /*01d0*/ 	.word	0x00000017
        /*01d4*/ 	.word	0x00000030
        /*01d8*/ 	.short	0x010a
        /*01da*/ 	.byte	0x3f
	.zero		1


	//   ....[21]....
        /*01dc*/ 	.word	0x00007440
        /*01e0*/ 	.word	0x00000006
        /*01e4*/ 	.word	0x00000078
        /*01e8*/ 	.short	0x0101
        /*01ea*/ 	.byte	0x3f
	.zero		1


	//   ....[22]....
        /*01ec*/ 	.word	0x00007b80
        /*01f0*/ 	.word	0x00000007
        /*01f4*/ 	.word	0x00000000
        /*01f8*/ 	.short	0x010a
        /*01fa*/ 	.byte	0x3f
	.zero		1


	//   ....[23]....
        /*01fc*/ 	.word	0x00007c00
        /*0200*/ 	.word	0x00000006
        /*0204*/ 	.word	0x00000000
        /*0208*/ 	.short	0x010a
        /*020a*/ 	.byte	0x3f
	.zero		1


	//   ....[24]....
        /*020c*/ 	.word	0x00007c90
        /*0210*/ 	.word	0x00000007
        /*0214*/ 	.word	0x00000000
        /*0218*/ 	.short	0x010a
        /*021a*/ 	.byte	0x3f
	.zero		1


	//   ....[25]....
        /*021c*/ 	.word	0x00007d20
        /*0220*/ 	.word	0x00000006
        /*0224*/ 	.word	0x00000000
        /*0228*/ 	.short	0x010a
        /*022a*/ 	.byte	0x3f
	.zero		1


	//   ....[26]....
        /*022c*/ 	.word	0x00007db0
        /*0230*/ 	.word	0x00000007
        /*0234*/ 	.word	0x00000000
        /*0238*/ 	.short	0x010a
        /*023a*/ 	.byte	0x3f
	.zero		1


	//   ....[27]....
        /*023c*/ 	.word	0x00007e40
        /*0240*/ 	.word	0x00000005
        /*0244*/ 	.word	0x00000000
        /*0248*/ 	.short	0x010a
        /*024a*/ 	.byte	0x3f
	.zero		1


	//   ....[28]....
        /*024c*/ 	.word	0x00007ea0
        /*0250*/ 	.word	0x00000003
        /*0254*/ 	.word	0x00000000
        /*0258*/ 	.short	0x010a
        /*025a*/ 	.byte	0x3f
	.zero		1


	//   ....[29]....
        /*025c*/ 	.word	0x00007ef0
        /*0260*/ 	.word	0x00000005
        /*0264*/ 	.word	0x00000000
        /*0268*/ 	.short	0x010a
        /*026a*/ 	.byte	0x3f
	.zero		1


	//   ....[30]....
        /*026c*/ 	.word	0x00007fc0
        /*0270*/ 	.word	0x00000017
        /*0274*/ 	.word	0x00000030
        /*0278*/ 	.short	0x010a
        /*027a*/ 	.byte	0x3f
	.zero		1


	//   ....[31]....
        /*027c*/ 	.word	0x00008090
        /*0280*/ 	.word	0x00000007
        /*0284*/ 	.word	0x00000000
        /*0288*/ 	.short	0x010a
        /*028a*/ 	.byte	0x3f
	.zero		1


	//   ....[32]....
        /*028c*/ 	.word	0x000080e0
        /*0290*/ 	.word	0x00000006
        /*0294*/ 	.word	0x00000000
        /*0298*/ 	.short	0x010a
        /*029a*/ 	.byte	0x3f
	.zero		1


	//   ....[33]....
        /*029c*/ 	.word	0x00008130
        /*02a0*/ 	.word	0x00000007
        /*02a4*/ 	.word	0x00000000
        /*02a8*/ 	.short	0x010a
        /*02aa*/ 	.byte	0x3f
	.zero		1


	//   ....[34]....
        /*02ac*/ 	.word	0x00008180
        /*02b0*/ 	.word	0x00000006
        /*02b4*/ 	.word	0x00000000
        /*02b8*/ 	.short	0x010a
        /*02ba*/ 	.byte	0x3f
	.zero		1


	//   ....[35]....
        /*02bc*/ 	.word	0x000081d0
        /*02c0*/ 	.word	0x00000007
        /*02c4*/ 	.word	0x00000000
        /*02c8*/ 	.short	0x010a
        /*02ca*/ 	.byte	0x3f
	.zero		1


	//----- nvinfo : EIATTR_NUM_MBARRIERS
	.align		4
.L_35:
        /*02cc*/ 	.byte	0x03, 0x38
        /*02ce*/ 	.short	0x000e


	//----- nvinfo : EIATTR_EXIT_INSTR_OFFSETS
	.align		4
        /*02d0*/ 	.byte	0x04, 0x1c
        /*02d2*/ 	.short	(.L_37 - .L_36)


	//   ....[0]....
.L_36:
        /*02d4*/ 	.word	0x000009a0


	//   ....[1]....
        /*02d8*/ 	.word	0x000011b0


	//   ....[2]....
        /*02dc*/ 	.word	0x000067c0


	//   ....[3]....
        /*02e0*/ 	.word	0x00006d20


	//   ....[4]....
        /*02e4*/ 	.word	0x00007e90


	//----- nvinfo : EIATTR_MAX_THREADS
	.align		4
.L_37:
        /*02e8*/ 	.byte	0x04, 0x05
        /*02ea*/ 	.short	(.L_39 - .L_38)
.L_38:
        /*02ec*/ 	.word	0x00000180
        /*02f0*/ 	.word	0x00000001
        /*02f4*/ 	.word	0x00000001


	//----- nvinfo : EIATTR_CRS_STACK_SIZE
	.align		4
.L_39:
        /*02f8*/ 	.byte	0x04, 0x1e
        /*02fa*/ 	.short	(.L_41 - .L_40)
.L_40:
        /*02fc*/ 	.word	0x00000000


	//----- nvinfo : EIATTR_CBANK_PARAM_SIZE
	.align		4
.L_41:
        /*0300*/ 	.byte	0x03, 0x19
        /*0302*/ 	.short	0x0470


	//----- nvinfo : EIATTR_PARAM_CBANK
	.align		4
        /*0304*/ 	.byte	0x04, 0x0a
        /*0306*/ 	.short	(.L_43 - .L_42)
	.align		4
.L_42:
        /*0308*/ 	.word	index@(.nv.constant0._ZN7cutlass13device_kernelINS_4gemm6kernel13GemmUniversalIN4cute5tupleIJiiiiEEENS1_10collective13CollectiveMmaINS1_34MainloopSm90TmaGmmaWarpSpecializedILi6ENS5_IJNS4_1CILi1EEENSA_ILi8EEESB_EEENS1_35KernelTmaWarpSpecializedCooperativeEEENS5_IJNSA_ILi128EEESG_NSA_ILi64EEEEEENS_6half_tENS5_IJlSB_lEEESJ_NS5_IJSB_llEEENS4_8TiledMMAINS4_8MMA_AtomIJNS4_4SM904GMMA26MMA_64x128x16_F32F16F16_SSILNSP_5MajorE0ELSR_1ELNSP_7ScaleInE1ELSS_1EEEEEENS4_6LayoutINS5_IJNSA_ILi2EEESB_SB_EEENS5_IJSB_NSA_ILi0EEESY_EEEEENS5_IJNS4_10UnderscoreES11_S11_EEEEENS4_23SM90_TMA_LOAD_MULTICASTENS4_14ComposedLayoutINS4_7SwizzleILi3ELi4ELi3EEENS4_18smem_ptr_flag_bitsILi16EEENSV_INS5_IJSC_SH_EEENS5_IJSH_SB_EEEEEEEvNS4_8identityENS4_13SM90_TMA_LOADENS15_IS17_S19_NSV_INS5_IJSH_SC_EEENS5_IJSB_SH_EEEEEEEvS1E_EENS_8epilogue10collective6detail29Sm90TmaWarpSpecializedAdapterINS1M_15DefaultEpilogueISJ_SK_SK_NS1L_6thread17LinearCombinationISJ_Li1EffLNS1Q_9ScaleType4KindE0ELNS_15FloatRoundStyleE2ESJ_EENS1_15EpilogueDefaultEEEEEvvEEEEvNT_6ParamsE)
        /*030c*/ 	.short	0x0210
        /*030e*/ 	.short	0x0470


	//----- nvinfo : EIATTR_SW_WAR
	.align		4
.L_43:
        /*0310*/ 	.byte	0x04, 0x36
        /*0312*/ 	.short	(.L_45 - .L_44)
.L_44:
        /*0314*/ 	.word	0x00000008
.L_45:


//--------------------- .nv.callgraph             --------------------------
	.section	.nv.callgraph,"",@"SHT_CUDA_CALLGRAPH"
	.align	4
	.sectionentsize	8
	.align		4
        /*0000*/ 	.word	0x00000000
	.align		4
        /*0004*/ 	.word	0xffffffff
	.align		4
        /*0008*/ 	.word	index@(_ZN7cutlass13device_kernelINS_4gemm6kernel13GemmUniversalIN4cute5tupleIJiiiiEEENS1_10collective13CollectiveMmaINS1_34MainloopSm90TmaGmmaWarpSpecializedILi6ENS5_IJNS4_1CILi1EEENSA_ILi8EEESB_EEENS1_35KernelTmaWarpSpecializedCooperativeEEENS5_IJNSA_ILi128EEESG_NSA_ILi64EEEEEENS_6half_tENS5_IJlSB_lEEESJ_NS5_IJSB_llEEENS4_8TiledMMAINS4_8MMA_AtomIJNS4_4SM904GMMA26MMA_64x128x16_F32F16F16_SSILNSP_5MajorE0ELSR_1ELNSP_7ScaleInE1ELSS_1EEEEEENS4_6LayoutINS5_IJNSA_ILi2EEESB_SB_EEENS5_IJSB_NSA_ILi0EEESY_EEEEENS5_IJNS4_10UnderscoreES11_S11_EEEEENS4_23SM90_TMA_LOAD_MULTICASTENS4_14ComposedLayoutINS4_7SwizzleILi3ELi4ELi3EEENS4_18smem_ptr_flag_bitsILi16EEENSV_INS5_IJSC_SH_EEENS5_IJSH_SB_EEEEEEEvNS4_8identityENS4_13SM90_TMA_LOADENS15_IS17_S19_NSV_INS5_IJSH_SC_EEENS5_IJSB_SH_EEEEEEEvS1E_EENS_8epilogue10collective6detail29Sm90TmaWarpSpecializedAdapterINS1M_15DefaultEpilogueISJ_SK_SK_NS1L_6thread17LinearCombinationISJ_Li1EffLNS1Q_9ScaleType4KindE0ELNS_15FloatRoundStyleE2ESJ_EENS1_15EpilogueDefaultEEEEEvvEEEEvNT_6ParamsE)
	.align		4
        /*000c*/ 	.word	index@(__assertfail)
	.align		4
        /*0010*/ 	.word	0x00000000
	.align		4
        /*0014*/ 	.word	0xfffffffe
	.align		4
        /*0018*/ 	.word	0x00000000
	.align		4
        /*001c*/ 	.word	0xfffffffd
	.align		4
        /*0020*/ 	.word	0x00000000
	.align		4
        /*0024*/ 	.word	0xfffffffc


//--------------------- .nv.constant4             --------------------------
	.section	.nv.constant4,"a",@progbits
	.align	8
	.align		8
.nv.constant4:
        /*0000*/ 	.dword	__assertfail
	.align		8
        /*0008*/ 	.dword	__unnamed_1
	.align		8
        /*0010*/ 	.dword	_ZN40_INTERNAL_06aa77c2_4_k_cu_b33d93f0_161114cuda3std3__45__cpo5beginE
	.align		8
        /*0018*/ 	.dword	_ZN40_INTERNAL_06aa77c2_4_k_cu_b33d93f0_161114cuda3std3__45__cpo3endE
	.align		8
        /*0020*/ 	.dword	_ZN40_INTERNAL_06aa77c2_4_k_cu_b33d93f0_161114cuda3std3__45__cpo6cbeginE
	.align		8
        /*0028*/ 	.dword	_ZN40_INTERNAL_06aa77c2_4_k_cu_b33d93f0_161114cuda3std3__45__cpo4cendE
	.align		8
        /*0030*/ 	.dword	_ZN40_INTERNAL_06aa77c2_4_k_cu_b33d93f0_161114cuda3std3__442_GLOBAL__N__06aa77c2_4_k_cu_b33d93f0_161116ignoreE
	.align		8
        /*0038*/ 	.dword	_ZN40_INTERNAL_06aa77c2_4_k_cu_b33d93f0_161114cuda3std3__419piecewise_constructE
	.align		8
        /*0040*/ 	.dword	_ZN40_INTERNAL_06aa77c2_4_k_cu_b33d93f0_161114cuda3std3__48in_placeE
	.align		8
        /*0048*/ 	.dword	_ZN40_INTERNAL_06aa77c2_4_k_cu_b33d93f0_161114cuda3std6ranges3__45__cpo4swapE
	.align		8
        /*0050*/ 	.dword	_ZN40_INTERNAL_06aa77c2_4_k_cu_b33d93f0_161114cuda3std6ranges3__45__cpo9iter_moveE
	.align		8
        /*0058*/ 	.dword	_ZN40_INTERNAL_06aa77c2_4_k_cu_b33d93f0_161114cute7productE
	.align		8
        /*0060*/ 	.dword	_ZN40_INTERNAL_06aa77c2_4_k_cu_b33d93f0_161114cute1_E
	.align		8
        /*0068*/ 	.dword	$str$22
	.align		8
        /*0070*/ 	.dword	$str$23


//--------------------- .text._ZN7cutlass13device_kernelINS_4gemm6kernel13GemmUniversalIN4cute5tupleIJiiiiEEENS1_10collective13CollectiveMmaINS1_34MainloopSm90TmaGmmaWarpSpecializedILi6ENS5_IJNS4_1CILi1EEENSA_ILi8EEESB_EEENS1_35KernelTmaWarpSpecializedCooperativeEEENS5_IJNSA_ILi128EEESG_NSA_ILi64EEEEEENS_6half_tENS5_IJlSB_lEEESJ_NS5_IJSB_llEEENS4_8TiledMMAINS4_8MMA_AtomIJNS4_4SM904GMMA26MMA_64x128x16_F32F16F16_SSILNSP_5MajorE0ELSR_1ELNSP_7ScaleInE1ELSS_1EEEEEENS4_6LayoutINS5_IJNSA_ILi2EEESB_SB_EEENS5_IJSB_NSA_ILi0EEESY_EEEEENS5_IJNS4_10UnderscoreES11_S11_EEEEENS4_23SM90_TMA_LOAD_MULTICASTENS4_14ComposedLayoutINS4_7SwizzleILi3ELi4ELi3EEENS4_18smem_ptr_flag_bitsILi16EEENSV_INS5_IJSC_SH_EEENS5_IJSH_SB_EEEEEEEvNS4_8identityENS4_13SM90_TMA_LOADENS15_IS17_S19_NSV_INS5_IJSH_SC_EEENS5_IJSB_SH_EEEEEEEvS1E_EENS_8epilogue10collective6detail29Sm90TmaWarpSpecializedAdapterINS1M_15DefaultEpilogueISJ_SK_SK_NS1L_6thread17LinearCombinationISJ_Li1EffLNS1Q_9ScaleType4KindE0ELNS_15FloatRoundStyleE2ESJ_EENS1_15EpilogueDefaultEEEEEvvEEEEvNT_6ParamsE --------------------------
	.section	.text._ZN7cutlass13device_kernelINS_4gemm6kernel13GemmUniversalIN4cute5tupleIJiiiiEEENS1_10collective13CollectiveMmaINS1_34MainloopSm90TmaGmmaWarpSpecializedILi6ENS5_IJNS4_1CILi1EEENSA_ILi8EEESB_EEENS1_35KernelTmaWarpSpecializedCooperativeEEENS5_IJNSA_ILi128EEESG_NSA_ILi64EEEEEENS_6half_tENS5_IJlSB_lEEESJ_NS5_IJSB_llEEENS4_8TiledMMAINS4_8MMA_AtomIJNS4_4SM904GMMA26MMA_64x128x16_F32F16F16_SSILNSP_5MajorE0ELSR_1ELNSP_7ScaleInE1ELSS_1EEEEEENS4_6LayoutINS5_IJNSA_ILi2EEESB_SB_EEENS5_IJSB_NSA_ILi0EEESY_EEEEENS5_IJNS4_10UnderscoreES11_S11_EEEEENS4_23SM90_TMA_LOAD_MULTICASTENS4_14ComposedLayoutINS4_7SwizzleILi3ELi4ELi3EEENS4_18smem_ptr_flag_bitsILi16EEENSV_INS5_IJSC_SH_EEENS5_IJSH_SB_EEEEEEEvNS4_8identityENS4_13SM90_TMA_LOADENS15_IS17_S19_NSV_INS5_IJSH_SC_EEENS5_IJSB_SH_EEEEEEEvS1E_EENS_8epilogue10collective6detail29Sm90TmaWarpSpecializedAdapterINS1M_15DefaultEpilogueISJ_SK_SK_NS1L_6thread17LinearCombinationISJ_Li1EffLNS1Q_9ScaleType4KindE0ELNS_15FloatRoundStyleE2ESJ_EENS1_15EpilogueDefaultEEEEEvvEEEEvNT_6ParamsE,"ax",@progbits
	.align	128
.text._ZN7cutlass13device_kernelINS_4gemm6kernel13GemmUniversalIN4cute5tupleIJiiiiEEENS1_10collective13CollectiveMmaINS1_34MainloopSm90TmaGmmaWarpSpecializedILi6ENS5_IJNS4_1CILi1EEENSA_ILi8EEESB_EEENS1_35KernelTmaWarpSpecializedCooperativeEEENS5_IJNSA_ILi128EEESG_NSA_ILi64EEEEEENS_6half_tENS5_IJlSB_lEEESJ_NS5_IJSB_llEEENS4_8TiledMMAINS4_8MMA_AtomIJNS4_4SM904GMMA26MMA_64x128x16_F32F16F16_SSILNSP_5MajorE0ELSR_1ELNSP_7ScaleInE1ELSS_1EEEEEENS4_6LayoutINS5_IJNSA_ILi2EEESB_SB_EEENS5_IJSB_NSA_ILi0EEESY_EEEEENS5_IJNS4_10UnderscoreES11_S11_EEEEENS4_23SM90_TMA_LOAD_MULTICASTENS4_14ComposedLayoutINS4_7SwizzleILi3ELi4ELi3EEENS4_18smem_ptr_flag_bitsILi16EEENSV_INS5_IJSC_SH_EEENS5_IJSH_SB_EEEEEEEvNS4_8identityENS4_13SM90_TMA_LOADENS15_IS17_S19_NSV_INS5_IJSH_SC_EEENS5_IJSB_SH_EEEEEEEvS1E_EENS_8epilogue10collective6detail29Sm90TmaWarpSpecializedAdapterINS1M_15DefaultEpilogueISJ_SK_SK_NS1L_6thread17LinearCombinationISJ_Li1EffLNS1Q_9ScaleType4KindE0ELNS_15FloatRoundStyleE2ESJ_EENS1_15EpilogueDefaultEEEEEvvEEEEvNT_6ParamsE:
        .type           _ZN7cutlass13device_kernelINS_4gemm6kernel13GemmUniversalIN4cute5tupleIJiiiiEEENS1_10collective13CollectiveMmaINS1_34MainloopSm90TmaGmmaWarpSpecializedILi6ENS5_IJNS4_1CILi1EEENSA_ILi8EEESB_EEENS1_35KernelTmaWarpSpecializedCooperativeEEENS5_IJNSA_ILi128EEESG_NSA_ILi64EEEEEENS_6half_tENS5_IJlSB_lEEESJ_NS5_IJSB_llEEENS4_8TiledMMAINS4_8MMA_AtomIJNS4_4SM904GMMA26MMA_64x128x16_F32F16F16_SSILNSP_5MajorE0ELSR_1ELNSP_7ScaleInE1ELSS_1EEEEEENS4_6LayoutINS5_IJNSA_ILi2EEESB_SB_EEENS5_IJSB_NSA_ILi0EEESY_EEEEENS5_IJNS4_10UnderscoreES11_S11_EEEEENS4_23SM90_TMA_LOAD_MULTICASTENS4_14ComposedLayoutINS4_7SwizzleILi3ELi4ELi3EEENS4_18smem_ptr_flag_bitsILi16EEENSV_INS5_IJSC_SH_EEENS5_IJSH_SB_EEEEEEEvNS4_8identityENS4_13SM90_TMA_LOADENS15_IS17_S19_NSV_INS5_IJSH_SC_EEENS5_IJSB_SH_EEEEEEEvS1E_EENS_8epilogue10collective6detail29Sm90TmaWarpSpecializedAdapterINS1M_15DefaultEpilogueISJ_SK_SK_NS1L_6thread17LinearCombinationISJ_Li1EffLNS1Q_9ScaleType4KindE0ELNS_15FloatRoundStyleE2ESJ_EENS1_15EpilogueDefaultEEEEEvvEEEEvNT_6ParamsE,@function
        .size           _ZN7cutlass13device_kernelINS_4gemm6kernel13GemmUniversalIN4cute5tupleIJiiiiEEENS1_10collective13CollectiveMmaINS1_34MainloopSm90TmaGmmaWarpSpecializedILi6ENS5_IJNS4_1CILi1EEENSA_ILi8EEESB_EEENS1_35KernelTmaWarpSpecializedCooperativeEEENS5_IJNSA_ILi128EEESG_NSA_ILi64EEEEEENS_6half_tENS5_IJlSB_lEEESJ_NS5_IJSB_llEEENS4_8TiledMMAINS4_8MMA_AtomIJNS4_4SM904GMMA26MMA_64x128x16_F32F16F16_SSILNSP_5MajorE0ELSR_1ELNSP_7ScaleInE1ELSS_1EEEEEENS4_6LayoutINS5_IJNSA_ILi2EEESB_SB_EEENS5_IJSB_NSA_ILi0EEESY_EEEEENS5_IJNS4_10UnderscoreES11_S11_EEEEENS4_23SM90_TMA_LOAD_MULTICASTENS4_14ComposedLayoutINS4_7SwizzleILi3ELi4ELi3EEENS4_18smem_ptr_flag_bitsILi16EEENSV_INS5_IJSC_SH_EEENS5_IJSH_SB_EEEEEEEvNS4_8identityENS4_13SM90_TMA_LOADENS15_IS17_S19_NSV_INS5_IJSH_SC_EEENS5_IJSB_SH_EEEEEEEvS1E_EENS_8epilogue10collective6detail29Sm90TmaWarpSpecializedAdapterINS1M_15DefaultEpilogueISJ_SK_SK_NS1L_6thread17LinearCombinationISJ_Li1EffLNS1Q_9ScaleType4KindE0ELNS_15FloatRoundStyleE2ESJ_EENS1_15EpilogueDefaultEEEEEvvEEEEvNT_6ParamsE,(.L_x_201 - _ZN7cutlass13device_kernelINS_4gemm6kernel13GemmUniversalIN4cute5tupleIJiiiiEEENS1_10collective13CollectiveMmaINS1_34MainloopSm90TmaGmmaWarpSpecializedILi6ENS5_IJNS4_1CILi1EEENSA_ILi8EEESB_EEENS1_35KernelTmaWarpSpecializedCooperativeEEENS5_IJNSA_ILi128EEESG_NSA_ILi64EEEEEENS_6half_tENS5_IJlSB_lEEESJ_NS5_IJSB_llEEENS4_8TiledMMAINS4_8MMA_AtomIJNS4_4SM904GMMA26MMA_64x128x16_F32F16F16_SSILNSP_5MajorE0ELSR_1ELNSP_7ScaleInE1ELSS_1EEEEEENS4_6LayoutINS5_IJNSA_ILi2EEESB_SB_EEENS5_IJSB_NSA_ILi0EEESY_EEEEENS5_IJNS4_10UnderscoreES11_S11_EEEEENS4_23SM90_TMA_LOAD_MULTICASTENS4_14ComposedLayoutINS4_7SwizzleILi3ELi4ELi3EEENS4_18smem_ptr_flag_bitsILi16EEENSV_INS5_IJSC_SH_EEENS5_IJSH_SB_EEEEEEEvNS4_8identityENS4_13SM90_TMA_LOADENS15_IS17_S19_NSV_INS5_IJSH_SC_EEENS5_IJSB_SH_EEEEEEEvS1E_EENS_8epilogue10collective6detail29Sm90TmaWarpSpecializedAdapterINS1M_15DefaultEpilogueISJ_SK_SK_NS1L_6thread17LinearCombinationISJ_Li1EffLNS1Q_9ScaleType4KindE0ELNS_15FloatRoundStyleE2ESJ_EENS1_15EpilogueDefaultEEEEEvvEEEEvNT_6ParamsE)
        .other          _ZN7cutlass13device_kernelINS_4gemm6kernel13GemmUniversalIN4cute5tupleIJiiiiEEENS1_10collective13CollectiveMmaINS1_34MainloopSm90TmaGmmaWarpSpecializedILi6ENS5_IJNS4_1CILi1EEENSA_ILi8EEESB_EEENS1_35KernelTmaWarpSpecializedCooperativeEEENS5_IJNSA_ILi128EEESG_NSA_ILi64EEEEEENS_6half_tENS5_IJlSB_lEEESJ_NS5_IJSB_llEEENS4_8TiledMMAINS4_8MMA_AtomIJNS4_4SM904GMMA26MMA_64x128x16_F32F16F16_SSILNSP_5MajorE0ELSR_1ELNSP_7ScaleInE1ELSS_1EEEEEENS4_6LayoutINS5_IJNSA_ILi2EEESB_SB_EEENS5_IJSB_NSA_ILi0EEESY_EEEEENS5_IJNS4_10UnderscoreES11_S11_EEEEENS4_23SM90_TMA_LOAD_MULTICASTENS4_14ComposedLayoutINS4_7SwizzleILi3ELi4ELi3EEENS4_18smem_ptr_flag_bitsILi16EEENSV_INS5_IJSC_SH_EEENS5_IJSH_SB_EEEEEEEvNS4_8identityENS4_13SM90_TMA_LOADENS15_IS17_S19_NSV_INS5_IJSH_SC_EEENS5_IJSB_SH_EEEEEEEvS1E_EENS_8epilogue10collective6detail29Sm90TmaWarpSpecializedAdapterINS1M_15DefaultEpilogueISJ_SK_SK_NS1L_6thread17LinearCombinationISJ_Li1EffLNS1Q_9ScaleType4KindE0ELNS_15FloatRoundStyleE2ESJ_EENS1_15EpilogueDefaultEEEEEvvEEEEvNT_6ParamsE,@"STO_CUDA_ENTRY STV_DEFAULT"
_ZN7cutlass13device_kernelINS_4gemm6kernel13GemmUniversalIN4cute5tupleIJiiiiEEENS1_10collective13CollectiveMmaINS1_34MainloopSm90TmaGmmaWarpSpecializedILi6ENS5_IJNS4_1CILi1EEENSA_ILi8EEESB_EEENS1_35KernelTmaWarpSpecializedCooperativeEEENS5_IJNSA_ILi128EEESG_NSA_ILi64EEEEEENS_6half_tENS5_IJlSB_lEEESJ_NS5_IJSB_llEEENS4_8TiledMMAINS4_8MMA_AtomIJNS4_4SM904GMMA26MMA_64x128x16_F32F16F16_SSILNSP_5MajorE0ELSR_1ELNSP_7ScaleInE1ELSS_1EEEEEENS4_6LayoutINS5_IJNSA_ILi2EEESB_SB_EEENS5_IJSB_NSA_ILi0EEESY_EEEEENS5_IJNS4_10UnderscoreES11_S11_EEEEENS4_23SM90_TMA_LOAD_MULTICASTENS4_14ComposedLayoutINS4_7SwizzleILi3ELi4ELi3EEENS4_18smem_ptr_flag_bitsILi16EEENSV_INS5_IJSC_SH_EEENS5_IJSH_SB_EEEEEEEvNS4_8identityENS4_13SM90_TMA_LOADENS15_IS17_S19_NSV_INS5_IJSH_SC_EEENS5_IJSB_SH_EEEEEEEvS1E_EENS_8epilogue10collective6detail29Sm90TmaWarpSpecializedAdapterINS1M_15DefaultEpilogueISJ_SK_SK_NS1L_6thread17LinearCombinationISJ_Li1EffLNS1Q_9ScaleType4KindE0ELNS_15FloatRoundStyleE2ESJ_EENS1_15EpilogueDefaultEEEEEvvEEEEvNT_6ParamsE:
[----:B------:R-:W0:Y:S01]  /*0000*/  LDC R1, c[0x0][0x28] ;  /* 0x00000a00ff017b82 */ /* 0x000e220000000800 */
[----:B------:R-:W1:Y:S01]  /*0010*/  S2R R94, SR_TID.X ;  /* 0x00000000005e7919 */ /* 0x000e620000002100 */
[----:B------:R-:W-:Y:S01]  /*0020*/  ELECT P0, URZ, PT ;  /* 0x00000000003f782f */ /* 0x000fe20003800000 */
[----:B------:R-:W-:Y:S01]  /*0030*/  BSSY B0, `(.L_x_0) ;  /* 0x000000f000007945 */ /* 0x000fe20003800000 */
[--C-:B-1----:R-:W-:Y:S02]  /*0040*/  SHF.R.U32.HI R0, RZ, 0x5, R94.reuse ;  /* 0x00000005ff007819 */ /* 0x102fe4000001165e */
[----:B------:R-:W-:-:S03]  /*0050*/  SHF.R.U32.HI R6, RZ, 0x7, R94 ;  /* 0x00000007ff067819 */ /* 0x000fc6000001165e */
[----:B------:R-:W1:Y:S04]  /*0060*/  SHFL.IDX PT, R3, R0, RZ, 0x1f ;  /* 0x00001fff00037589 */ /* 0x000e6800000e0000 */
[----:B------:R2:W3:Y:S01]  /*0070*/  SHFL.IDX PT, R2, R6, RZ, 0x1f ;  /* 0x00001fff06027589 */ /* 0x0004e200000e0000 */
[----:B-1----:R-:W-:-:S13]  /*0080*/  ISETP.NE.OR P0, PT, R3, RZ, !P0 ;  /* 0x000000ff0300720c */ /* 0x002fda0004705670 */
[----:B0-23--:R-:W-:Y:S05]  /*0090*/  @P0 BRA `(.L_x_1) ;  /* 0x0000000000200947 */ /* 0x00dfea0003800000 */
[----:B------:R-:W-:Y:S02]  /*00a0*/  ULDC.64 UR4, c[0x0][0x198] ;  /* 0x0000660000047ab9 */ /* 0x000fe40000000a00 */
[----:B------:R-:W-:Y:S02]  /*00b0*/  UIADD3 UR6, UP0, UR4, 0xf0, URZ ;  /* 0x000000f004067890 */ /* 0x000fe4000ff1e03f */
[----:B------:R-:W-:Y:S02]  /*00c0*/  UIADD3 UR4, UP1, UR4, 0x1f0, URZ ;  /* 0x000001f004047890 */ /* 0x000fe4000ff3e03f */
[----:B------:R-:W-:Y:S02]  /*00d0*/  UIADD3.X UR7, URZ, UR5, URZ, UP0, !UPT ;  /* 0x000000053f077290 */ /* 0x000fe400087fe43f */
[----:B------:R-:W-:-:S07]  /*00e0*/  UIADD3.X UR5, URZ, UR5, URZ, UP1, !UPT ;  /* 0x000000053f057290 */ /* 0x000fce0008ffe43f */
[----:B------:R0:W-:Y:S02]  /*00f0*/  UTMACCTL.PF [UR6] ;  /* 0x00000000060079b9 */ /* 0x0001e40008040000 */
[----:B------:R0:W-:Y:S02]  /*0100*/  UTMACCTL.PF [UR4] ;  /* 0x00000000040079b9 */ /* 0x0001e40008040000 */
[----:B0-----:R-:W-:Y:S01]  /*0110*/  NOP ;  /* 0x0000000000007918 */ /* 0x001fe20000000000 */
.L_x_1:
[----:B------:R-:W-:Y:S05]  /*0120*/  BSYNC B0 ;  /* 0x0000000000007941 */ /* 0x000fea0003800000 */
.L_x_0:
[----:B------:R-:W0:Y:S02]  /*0130*/  SHFL.IDX PT, R5, R0, RZ, 0x1f ;  /* 0x00001fff00057589 */ /* 0x000e2400000e0000 */
[----:B0-----:R-:W-:-:S13]  /*0140*/  ISETP.NE.AND P0, PT, R5, RZ, PT ;  /* 0x000000ff0500720c */ /* 0x001fda0003f05270 */
[----:B------:R-:W-:Y:S05]  /*0150*/  @P0 BRA `(.L_x_2) ;  /* 0x0000000000680947 */ /* 0x000fea0003800000 */
[----:B------:R-:W0:Y:S01]  /*0160*/  S2UR UR8, SR_CgaCtaId ;  /* 0x00000000000879c3 */ /* 0x000e220000008800 */
[----:B------:R-:W-:Y:S01]  /*0170*/  UMOV UR4, 0x400 ;  /* 0x0000040000047882 */ /* 0x000fe20000000000 */
[----:B------:R-:W-:Y:S01]  /*0180*/  UMOV UR5, 0x1 ;  /* 0x0000000100057882 */ /* 0x000fe20000000000 */
[----:B------:R-:W-:Y:S01]  /*0190*/  UMOV UR6, 0x10 ;  /* 0x0000001000067882 */ /* 0x000fe20000000000 */
[----:B------:R-:W-:Y:S01]  /*01a0*/  ELECT P0, URZ, PT ;  /* 0x00000000003f782f */ /* 0x000fe20003800000 */
[----:B------:R-:W-:-:S04]  /*01b0*/  UIADD3 UR6, -UR6, 0x100000, URZ ;  /* 0x0010000006067890 */ /* 0x000fc8000fffe13f */
[----:B------:R-:W-:Y:S02]  /*01c0*/  USHF.L.U32 UR7, UR6, 0xb, URZ ;  /* 0x0000000b06077899 */ /* 0x000fe4000800063f */
[----:B------:R-:W-:Y:S02]  /*01d0*/  USHF.L.U32 UR6, UR6, 0x1, URZ ;  /* 0x0000000106067899 */ /* 0x000fe4000800063f */
[----:B0-----:R-:W-:Y:S02]  /*01e0*/  ULEA UR8, UR8, UR4, 0x18 ;  /* 0x0000000408087291 */ /* 0x001fe4000f8ec03f */
[----:B------:R-:W-:-:S04]  /*01f0*/  UIADD3 UR4, -UR5, 0x100000, URZ ;  /* 0x0010000005047890 */ /* 0x000fc8000fffe13f */
[----:B------:R-:W-:Y:S02]  /*0200*/  USHF.L.U32 UR5, UR4, 0xb, URZ ;  /* 0x0000000b04057899 */ /* 0x000fe4000800063f */
[----:B------:R-:W-:Y:S01]  /*0210*/  USHF.L.U32 UR4, UR4, 0x1, URZ ;  /* 0x0000000104047899 */ /* 0x000fe2000800063f */
[----:B------:R-:W0:Y:S11]  /*0220*/  FENCE.VIEW.ASYNC.S ;  /* 0x00000000000073c6 */ /* 0x000e360000000000 */
[----:B0-----:R0:W1:Y:S01]  /*0230*/  SYNCS.EXCH.64 URZ, [UR8], UR4 ;  /* 0x00000004083f75b2 */ /* 0x0010620008000100 */
[----:B------:R0:W2:Y:S01]  /*0240*/  SYNCS.EXCH.64 URZ, [UR8+0x30], UR6 ;  /* 0x00003006083f75b2 */ /* 0x0000a20008000100 */
[----:B------:R0:W3:Y:S01]  /*0250*/  SYNCS.EXCH.64 URZ, [UR8+0x8], UR4 ;  /* 0x00000804083f75b2 */ /* 0x0000e20008000100 */
[----:B------:R0:W4:Y:S01]  /*0260*/  SYNCS.EXCH.64 URZ, [UR8+0x38], UR6 ;  /* 0x00003806083f75b2 */ /* 0x0001220008000100 */
[----:B------:R0:W0:Y:S01]  /*0270*/  SYNCS.EXCH.64 URZ, [UR8+0x10], UR4 ;  /* 0x00001004083f75b2 */ /* 0x0000220008000100 */
[----:B------:R0:W0:Y:S01]  /*0280*/  SYNCS.EXCH.64 URZ, [UR8+0x40], UR6 ;  /* 0x00004006083f75b2 */ /* 0x0000220008000100 */
[----:B------:R0:W0:Y:S01]  /*0290*/  SYNCS.EXCH.64 URZ, [UR8+0x18], UR4 ;  /* 0x00001804083f75b2 */ /* 0x0000220008000100 */
[----:B------:R0:W0:Y:S01]  /*02a0*/  SYNCS.EXCH.64 URZ, [UR8+0x48], UR6 ;  /* 0x00004806083f75b2 */ /* 0x0000220008000100 */
[----:B------:R0:W0:Y:S01]  /*02b0*/  SYNCS.EXCH.64 URZ, [UR8+0x20], UR4 ;  /* 0x00002004083f75b2 */ /* 0x0000220008000100 */
[----:B------:R0:W0:Y:S01]  /*02c0*/  SYNCS.EXCH.64 URZ, [UR8+0x50], UR6 ;  /* 0x00005006083f75b2 */ /* 0x0000220008000100 */
[----:B------:R0:W0:Y:S01]  /*02d0*/  SYNCS.EXCH.64 URZ, [UR8+0x28], UR4 ;  /* 0x00002804083f75b2 */ /* 0x0000220008000100 */
[----:B------:R0:W0:Y:S01]  /*02e0*/  SYNCS.EXCH.64 URZ, [UR8+0x58], UR6 ;  /* 0x00005806083f75b2 */ /* 0x0000220008000100 */
[----:B------:R-:W-:Y:S01]  /*02f0*/  NOP ;  /* 0x0000000000007918 */ /* 0x000fe20000000000 */
.L_x_2:
[----:B------:R-:W-:Y:S01]  /*0300*/  SHF.R.S32.HI R7, RZ, 0x1f, R94 ;  /* 0x0000001fff077819 */ /* 0x000fe2000001145e */
[----:B------:R-:W5:Y:S01]  /*0310*/  SHFL.IDX PT, R0, R0, RZ, 0x1f ;  /* 0x00001fff00007589 */ /* 0x000f6200000e0000 */
[----:B0-----:R-:W0:Y:S01]  /*0320*/  S2UR UR8, SR_CTAID.X ;  /* 0x00000000000879c3 */ /* 0x001e220000002500 */
[----:B------:R-:W-:Y:S02]  /*0330*/  ELECT P0, URZ, PT ;  /* 0x00000000003f782f */ /* 0x000fe40003800000 */
[----:B------:R-:W-:Y:S01]  /*0340*/  LEA.HI R7, R7, R94, RZ, 0x7 ;  /* 0x0000005e07077211 */ /* 0x000fe200078f38ff */
[----:B------:R-:W1:Y:S01]  /*0350*/  S2R R4, SR_CTAID.Y ;  /* 0x0000000000047919 */ /* 0x000e620000002600 */
[----:B------:R-:W-:Y:S01]  /*0360*/  ULDC UR4, c[0x0][0x154] ;  /* 0x0000550000047ab9 */ /* 0x000fe20000000800 */
[----:B------:R-:W-:Y:S01]  /*0370*/  NOP ;  /* 0x0000000000007918 */ /* 0x000fe20000000000 */
[----:B------:R-:W-:Y:S01]  /*0380*/  LOP3.LUT R7, R7, 0xffffff80, RZ, 0xc0, !PT ;  /* 0xffffff8007077812 */ /* 0x000fe200078ec0ff */
[----:B------:R-:W-:Y:S01]  /*0390*/  NOP ;  /* 0x0000000000007918 */ /* 0x000fe20000000000 */
[----:B------:R-:W2:Y:S03]  /*03a0*/  LDC R14, c[0x0][0x140] ;  /* 0x00005000ff0e7b82 */ /* 0x000ea60000000800 */
[----:B------:R-:W-:-:S05]  /*03b0*/  IMAD.IADD R7, R94, 0x1, -R7 ;  /* 0x000000015e077824 */ /* 0x000fca00078e0a07 */
[----:B------:R-:W-:Y:S01]  /*03c0*/  SHF.R.S32.HI R8, RZ, 0x1f, R7 ;  /* 0x0000001fff087819 */ /* 0x000fe20000011407 */
[----:B------:R-:W3:Y:S01]  /*03d0*/  LDC R12, c[0x0][0x144] ;  /* 0x00005100ff0c7b82 */ /* 0x000ee20000000800 */
[----:B------:R-:W-:Y:S02]  /*03e0*/  LOP3.LUT P2, RZ, R7, 0x7, RZ, 0xc0, !PT ;  /* 0x0000000707ff7812 */ /* 0x000fe4000784c0ff */
[----:B------:R-:W-:Y:S02]  /*03f0*/  LEA.HI R8, R8, R7, RZ, 0x3 ;  /* 0x0000000708087211 */ /* 0x000fe400078f18ff */
[----:B-----5:R-:W-:Y:S02]  /*0400*/  ISETP.NE.OR P0, PT, R0, RZ, !P0 ;  /* 0x000000ff0000720c */ /* 0x020fe40004705670 */
[--C-:B------:R-:W-:Y:S02]  /*0410*/  SHF.R.S32.HI R0, RZ, 0x3, R8.reuse ;  /* 0x00000003ff007819 */ /* 0x100fe40000011408 */
[----:B------:R-:W-:-:S02]  /*0420*/  SHF.R.S32.HI R9, RZ, 0x1f, R8 ;  /* 0x0000001fff097819 */ /* 0x000fc40000011408 */
[----:B------:R-:W-:Y:S02]  /*0430*/  SHF.R.S32.HI R8, RZ, 0x1f, R5 ;  /* 0x0000001fff087819 */ /* 0x000fe40000011405 */
[----:B------:R-:W-:Y:S02]  /*0440*/  LEA.HI R9, R9, R0, RZ, 0x2 ;  /* 0x0000000009097211 */ /* 0x000fe400078f10ff */
[----:B------:R-:W-:Y:S02]  /*0450*/  LEA.HI R8, R8, R5, RZ, 0x2 ;  /* 0x0000000508087211 */ /* 0x000fe400078f10ff */
[----:B-1----:R-:W-:Y:S01]  /*0460*/  I2FP.F32.U32 R11, R4 ;  /* 0x00000004000b7245 */ /* 0x002fe20000201000 */
[----:B------:R-:W-:Y:S01]  /*0470*/  VOTEU.ALL UP0, P0 ;  /* 0x00000000003f7886 */ /* 0x000fe20000000000 */
[----:B------:R-:W-:Y:S01]  /*0480*/  LOP3.LUT R10, R8, 0x3ffffffc, RZ, 0xc0, !PT ;  /* 0x3ffffffc080a7812 */ /* 0x000fe200078ec0ff */
[----:B------:R-:W-:Y:S01]  /*0490*/  VOTEU.ALL UP1, P0 ;  /* 0x00000000003f7886 */ /* 0x000fe20000020000 */
[----:B------:R-:W-:Y:S01]  /*04a0*/  LOP3.LUT R9, R9, 0xfffffffc, RZ, 0xc0, !PT ;  /* 0xfffffffc09097812 */ /* 0x000fe200078ec0ff */
[----:B------:R-:W-:Y:S01]  /*04b0*/  FMUL R13, R11, UR4 ;  /* 0x000000040b0d7c20 */ /* 0x000fe20008400000 */
[----:B------:R-:W1:Y:S01]  /*04c0*/  @!UP0 S2UR UR7, SR_CgaCtaId ;  /* 0x00000000000789c3 */ /* 0x000e620000008800 */
[----:B------:R-:W-:Y:S01]  /*04d0*/  IMAD.IADD R11, R5, 0x1, -R10 ;  /* 0x00000001050b7824 */ /* 0x000fe200078e0a0a */
[----:B0-----:R-:W-:Y:S01]  /*04e0*/  I2FP.F32.U32 R10, UR8 ;  /* 0x00000008000a7c45 */ /* 0x001fe20008201000 */
[----:B------:R-:W-:Y:S01]  /*04f0*/  IMAD.IADD R8, R0, 0x1, -R9 ;  /* 0x0000000100087824 */ /* 0x000fe200078e0a09 */
[----:B------:R-:W-:Y:S01]  /*0500*/  ULDC UR4, c[0x0][0x150] ;  /* 0x0000540000047ab9 */ /* 0x000fe20000000800 */
[----:B------:R-:W0:Y:S01]  /*0510*/  F2I.U32.TRUNC.NTZ R13, R13 ;  /* 0x0000000d000d7305 */ /* 0x000e22000020f000 */
[----:B------:R-:W-:Y:S01]  /*0520*/  SHF.R.S32.HI R0, RZ, 0x1f, R3 ;  /* 0x0000001fff007819 */ /* 0x000fe20000011403 */
[----:B------:R-:W-:Y:S01]  /*0530*/  FMUL R10, R10, UR4 ;  /* 0x000000040a0a7c20 */ /* 0x000fe20008400000 */
[----:B------:R-:W5:Y:S01]  /*0540*/  LDC R9, c[0x0][0x148] ;  /* 0x00005200ff097b82 */ /* 0x000f620000000800 */
[----:B------:R-:W-:Y:S01]  /*0550*/  IMAD R8, R11, 0x4, R8 ;  /* 0x000000040b087824 */ /* 0x000fe200078e0208 */
[----:B------:R-:W-:Y:S01]  /*0560*/  LEA.HI R0, R0, R3, RZ, 0x2 ;  /* 0x0000000300007211 */ /* 0x000fe200078f10ff */
[----:B------:R-:W-:Y:S01]  /*0570*/  UMOV UR4, 0x20 ;  /* 0x0000002000047882 */ /* 0x000fe20000000000 */
[----:B------:R-:W-:Y:S01]  /*0580*/  @!UP0 UMOV UR6, 0x400 ;  /* 0x0000040000068882 */ /* 0x000fe20000000000 */
[----:B------:R-:W4:Y:S01]  /*0590*/  F2I.U32.TRUNC.NTZ R10, R10 ;  /* 0x0000000a000a7305 */ /* 0x000f22000020f000 */
[----:B------:R-:W-:Y:S01]  /*05a0*/  LOP3.LUT R0, R0, 0xfffffffc, RZ, 0xc0, !PT ;  /* 0xfffffffc00007812 */ /* 0x000fe200078ec0ff */
[----:B------:R-:W-:Y:S01]  /*05b0*/  IMAD.SHL.U32 R19, R8, 0x4, RZ ;  /* 0x0000000408137824 */ /* 0x000fe200078e00ff */
[----:B------:R-:W-:-:S04]  /*05c0*/  @!UP0 UIADD3 UR4, -UR4, 0x100000, URZ ;  /* 0x0010000004048890 */ /* 0x000fc8000fffe13f */
[----:B------:R-:W-:Y:S02]  /*05d0*/  @!UP0 USHF.L.U32 UR5, UR4, 0xb, URZ ;  /* 0x0000000b04058899 */ /* 0x000fe4000800063f */
[----:B------:R-:W-:Y:S01]  /*05e0*/  @!UP0 USHF.L.U32 UR4, UR4, 0x1, URZ ;  /* 0x0000000104048899 */ /* 0x000fe2000800063f */
[----:B--2---:R-:W-:Y:S01]  /*05f0*/  ISETP.EQ.U32.AND P3, PT, R14, 0x1, PT ;  /* 0x000000010e00780c */ /* 0x004fe20003f62070 */
[----:B------:R-:W-:Y:S01]  /*0600*/  IMAD.IADD R3, R3, 0x1, -R0 ;  /* 0x0000000103037824 */ /* 0x000fe200078e0a00 */
[----:B------:R-:W-:Y:S01]  /*0610*/  LOP3.LUT R19, R8, 0xc, R19, 0x78, !PT ;  /* 0x0000000c08137812 */ /* 0x000fe200078e7813 */
[----:B0-----:R-:W-:Y:S02]  /*0620*/  IMAD.MOV R20, RZ, RZ, -R13 ;  /* 0x000000ffff147224 */ /* 0x001fe400078e0a0d */
[----:B------:R-:W-:Y:S01]  /*0630*/  VIADD R8, R2, 0xffffffff ;  /* 0xffffffff02087836 */ /* 0x000fe20000000000 */
[----:B-1----:R-:W-:Y:S01]  /*0640*/  @!UP0 ULEA UR6, UR7, UR6, 0x18 ;  /* 0x0000000607068291 */ /* 0x002fe2000f8ec03f */
[----:B------:R-:W-:Y:S01]  /*0650*/  ISETP.NE.AND P1, PT, R3, 0x3, PT ;  /* 0x000000030300780c */ /* 0x000fe20003f25270 */
[----:B------:R-:W-:Y:S01]  /*0660*/  VOTEU.ALL UP0, P0 ;  /* 0x00000000003f7886 */ /* 0x000fe20000000000 */
[----:B------:R-:W-:Y:S01]  /*0670*/  ISETP.LT.U32.AND P0, PT, R19, 0x8, !P2 ;  /* 0x000000081300780c */ /* 0x000fe20005701070 */
[----:B----4-:R-:W-:Y:S01]  /*0680*/  IMAD.MOV R7, RZ, RZ, -R10 ;  /* 0x000000ffff077224 */ /* 0x010fe200078e0a0a */
[----:B------:R-:W-:-:S02]  /*0690*/  ISETP.EQ.OR P1, PT, R3, RZ, !P1 ;  /* 0x000000ff0300720c */ /* 0x000fc40004f22670 */
[----:B------:R-:W-:Y:S01]  /*06a0*/  ISETP.GE.U32.AND P5, PT, R8, 0x2, PT ;  /* 0x000000020800780c */ /* 0x000fe20003fa6070 */
[----:B-----5:R-:W-:Y:S01]  /*06b0*/  IMAD R0, R9, R20, R4 ;  /* 0x0000001409007224 */ /* 0x020fe200078e0204 */
[----:B------:R-:W-:Y:S01]  /*06c0*/  ISETP.EQ.AND P1, PT, R2, RZ, P1 ;  /* 0x000000ff0200720c */ /* 0x000fe20000f22270 */
[----:B---3--:R-:W-:Y:S01]  /*06d0*/  IMAD R7, R12, R7, UR8 ;  /* 0x000000080c077e24 */ /* 0x008fe2000f8e0207 */
[----:B------:R-:W-:Y:S01]  /*06e0*/  ISETP.NE.AND P2, PT, R2, RZ, PT ;  /* 0x000000ff0200720c */ /* 0x000fe20003f45270 */
[----:B------:R-:W0:Y:S02]  /*06f0*/  FENCE.VIEW.ASYNC.S ;  /* 0x00000000000073c6 */ /* 0x000e240000000000 */
[----:B0-----:R0:W1:Y:S01]  /*0700*/  @!UP0 SYNCS.EXCH.64 URZ, [UR6+0x70], UR4 ;  /* 0x00007004063f85b2 */ /* 0x0010620008000100 */
[----:B------:R-:W-:Y:S02]  /*0710*/  ISETP.NE.AND P4, PT, R0, R19, PT ;  /* 0x000000130000720c */ /* 0x000fe40003f85270 */
[----:B------:R-:W-:-:S02]  /*0720*/  SEL R18, RZ, 0x1, !P1 ;  /* 0x00000001ff127807 */ /* 0x000fc40004800000 */
[----:B------:R-:W-:Y:S02]  /*0730*/  ISETP.EQ.OR P4, PT, R7, RZ, !P4 ;  /* 0x000000ff0700720c */ /* 0x000fe40006782670 */
[----:B------:R-:W-:Y:S02]  /*0740*/  LOP3.LUT R0, R94, 0x7f, RZ, 0xc0, !PT ;  /* 0x0000007f5e007812 */ /* 0x000fe400078ec0ff */
[----:B------:R-:W-:Y:S02]  /*0750*/  PLOP3.LUT P0, PT, P0, P4, PT, 0x80, 0x0 ;  /* 0x000000000000781c */ /* 0x000fe40000709070 */
[----:B------:R-:W-:Y:S02]  /*0760*/  SEL R18, R18, 0x2, P5 ;  /* 0x0000000212127807 */ /* 0x000fe40002800000 */
[----:B------:R-:W-:Y:S01]  /*0770*/  P2R R102, PR, RZ, 0x1 ;  /* 0x00000001ff667803 */ /* 0x000fe20000000000 */
[----:B------:R0:W2:Y:S01]  /*0780*/  @!UP1 SYNCS.EXCH.64 URZ, [UR6+0x78], UR4 ;  /* 0x00007804063f95b2 */ /* 0x0000a20008000100 */
[----:B------:R-:W-:Y:S01]  /*0790*/  NOP ;  /* 0x0000000000007918 */ /* 0x000fe20000000000 */
[----:B------:R-:W-:Y:S06]  /*07a0*/  @!P3 BRA `(.L_x_3) ;  /* 0x000000000008b947 */ /* 0x000fec0003800000 */
[----:B-12---:R-:W-:Y:S01]  /*07b0*/  UCGABAR_ARV ;  /* 0x00000000000079c7 */ /* 0x006fe20008000000 */
[----:B------:R-:W-:Y:S05]  /*07c0*/  BRA `(.L_x_4) ;  /* 0x0000000000047947 */ /* 0x000fea0003800000 */
.L_x_3:
[----:B-12---:R-:W-:Y:S01]  /*07d0*/  NOP ;  /* 0x0000000000007918 */ /* 0x006fe20000000000 */
.L_x_4:
[----:B------:R-:W1:Y:S01]  /*07e0*/  LDC R2, c[0x0][0x65c] ;  /* 0x00019700ff027b82 */ /* 0x000e620000000800 */
[----:B------:R-:W-:Y:S02]  /*07f0*/  IMAD.U32 R10, RZ, RZ, UR8 ;  /* 0x00000008ff0a7e24 */ /* 0x000fe4000f8e00ff */
[----:B------:R-:W-:Y:S01]  /*0800*/  IMAD.MOV.U32 R11, RZ, RZ, RZ ;  /* 0x000000ffff0b7224 */ /* 0x000fe200078e00ff */
[----:B-1----:R-:W-:-:S04]  /*0810*/  ISETP.NE.AND P1, PT, R2, 0x1, PT ;  /* 0x000000010200780c */ /* 0x002fc80003f25270 */
[----:B------:R-:W-:-:S09]  /*0820*/  P2R R5, PR, RZ, 0x2 ;  /* 0x00000002ff057803 */ /* 0x000fd20000000000 */
[----:B------:R-:W1:Y:S01]  /*0830*/  @P1 LDC R17, c[0x0][0x10] ;  /* 0x00000400ff111b82 */ /* 0x000e620000000800 */
[----:B------:R-:W-:Y:S02]  /*0840*/  @P1 IMAD.MOV.U32 R5, RZ, RZ, RZ ;  /* 0x000000ffff051224 */ /* 0x000fe400078e00ff */
[----:B------:R-:W-:-:S05]  /*0850*/  @P1 IMAD.MOV.U32 R15, RZ, RZ, RZ ;  /* 0x000000ffff0f1224 */ /* 0x000fca00078e00ff */
[----:B------:R-:W2:Y:S01]  /*0860*/  @!P1 LDC R13, c[0x0][0xc] ;  /* 0x00000300ff0d9b82 */ /* 0x000ea20000000800 */
[----:B0-----:R-:W-:Y:S01]  /*0870*/  ULDC UR4, c[0x0][0xc] ;  /* 0x0000030000047ab9 */ /* 0x001fe20000000800 */
[----:B------:R-:W-:Y:S01]  /*0880*/  ULDC UR5, c[0x0][0x10] ;  /* 0x0000040000057ab9 */ /* 0x000fe20000000800 */
[----:B------:R-:W-:Y:S01]  /*0890*/  ULDC UR6, c[0x0][0x14] ;  /* 0x0000050000067ab9 */ /* 0x000fe20000000800 */
[----:B------:R-:W-:-:S04]  /*08a0*/  UIMAD.WIDE.U32 UR4, UR4, UR5, URZ ;  /* 0x00000005040472a5 */ /* 0x000fc8000f8e003f */
[----:B------:R-:W-:Y:S02]  /*08b0*/  UIMAD.WIDE.U32 UR36, UR4, UR6, URZ ;  /* 0x00000006042472a5 */ /* 0x000fe4000f8e003f */
[----:B------:R-:W-:-:S04]  /*08c0*/  UIMAD UR42, UR5, UR6, URZ ;  /* 0x00000006052a72a4 */ /* 0x000fc8000f8e023f */
[----:B------:R-:W-:Y:S01]  /*08d0*/  UIADD3 UR42, UR37, UR42, URZ ;  /* 0x0000002a252a7290 */ /* 0x000fe2000fffe03f */
[----:B-1----:R-:W-:-:S04]  /*08e0*/  @P1 IMAD.WIDE.U32 R16, R17, UR8, R4 ;  /* 0x0000000811101c25 */ /* 0x002fc8000f8e0004 */
[----:B------:R-:W-:Y:S02]  /*08f0*/  @P1 IMAD.IADD R17, R17, 0x1, R15 ;  /* 0x0000000111111824 */ /* 0x000fe400078e020f */
[----:B--2---:R-:W-:-:S04]  /*0900*/  @!P1 IMAD.WIDE.U32 R10, R4, R13, R10 ;  /* 0x0000000d040a9225 */ /* 0x004fc800078e000a */
[----:B------:R-:W-:Y:S02]  /*0910*/  @!P1 IMAD.MOV.U32 R16, RZ, RZ, R10 ;  /* 0x000000ffff109224 */ /* 0x000fe400078e000a */
[----:B------:R-:W-:Y:S01]  /*0920*/  @!P1 IMAD.MOV.U32 R17, RZ, RZ, R11 ;  /* 0x000000ffff119224 */ /* 0x000fe200078e000b */
[----:B------:R-:W-:Y:S06]  /*0930*/  @!P3 BRA `(.L_x_5) ;  /* 0x00000000000cb947 */ /* 0x000fec0003800000 */
[----:B------:R-:W-:Y:S01]  /*0940*/  UCGABAR_WAIT ;  /* 0x0000000000007dc7 */ /* 0x000fe20008000000 */
[----:B------:R-:W-:Y:S01]  /*0950*/  CCTL.IVALL ;  /* 0x00000000ff00798f */ /* 0x000fe20002000000 */
[----:B------:R-:W-:Y:S05]  /*0960*/  BRA `(.L_x_6) ;  /* 0x0000000000047947 */ /* 0x000fea0003800000 */
.L_x_5:
[----:B------:R-:W-:Y:S06]  /*0970*/  BAR.SYNC.DEFER_BLOCKING 0x0 ;  /* 0x0000000000007b1d */ /* 0x000fec0000010000 */
.L_x_6:
[----:B------:R-:W-:Y:S05]  /*0980*/  @!P2 BRA `(.L_x_7) ;  /* 0x0000005c0090a947 */ /* 0x000fea0003800000 */
[----:B------:R-:W-:-:S13]  /*0990*/  ISETP.GT.U32.AND P0, PT, R8, 0x1, PT ;  /* 0x000000010800780c */ /* 0x000fda0003f04070 */
[----:B------:R-:W-:Y:S05]  /*09a0*/  @P0 EXIT ;  /* 0x000000000000094d */ /* 0x000fea0003800000 */
[----:B------:R-:W-:Y:S01]  /*09b0*/  ULDC.64 UR4, c[0x0][0x650] ;  /* 0x0001940000047ab9 */ /* 0x000fe20000000a00 */
[----:B------:R-:W-:Y:S01]  /*09c0*/  PRMT R3, RZ, 0x7610, R3 ;  /* 0x00007610ff037816 */ /* 0x000fe20000000003 */
[----:B------:R-:W-:Y:S01]  /*09d0*/  IMAD.MOV.U32 R101, RZ, RZ, -0x1 ;  /* 0xffffffffff657424 */ /* 0x000fe200078e00ff */
[----:B------:R-:W-:Y:S01]  /*09e0*/  ISETP.GE.U32.AND P0, PT, R16, UR4, PT ;  /* 0x0000000410007c0c */ /* 0x000fe2000bf06070 */
[----:B------:R-:W-:Y:S02]  /*09f0*/  IMAD.MOV.U32 R100, RZ, RZ, -0x1 ;  /* 0xffffffffff647424 */ /* 0x000fe400078e00ff */
[----:B------:R-:W-:Y:S01]  /*0a00*/  IMAD.MOV.U32 R99, RZ, RZ, -0x1 ;  /* 0xffffffffff637424 */ /* 0x000fe200078e00ff */
[----:B------:R-:W-:-:S13]  /*0a10*/  ISETP.GE.U32.AND.EX P0, PT, R17, UR5, PT, P0 ;  /* 0x0000000511007c0c */ /* 0x000fda000bf06100 */
[----:B------:R-:W-:Y:S05]  /*0a20*/  @P0 BRA `(.L_x_8) ;  /* 0x0000000400280947 */ /* 0x000fea0003800000 */
[----:B------:R-:W0:Y:S01]  /*0a30*/  LDC.64 R22, c[0x0][0x628] ;  /* 0x00018a00ff167b82 */ /* 0x000e220000000a00 */
[----:B------:R-:W-:Y:S02]  /*0a40*/  IMAD.MOV.U32 R10, RZ, RZ, R16 ;  /* 0x000000ffff0a7224 */ /* 0x000fe400078e0010 */
[----:B------:R-:W-:-:S05]  /*0a50*/  IMAD.MOV.U32 R11, RZ, RZ, R17 ;  /* 0x000000ffff0b7224 */ /* 0x000fca00078e0011 */
[----:B------:R-:W1:Y:S08]  /*0a60*/  LDC R8, c[0x0][0x630] ;  /* 0x00018c00ff087b82 */ /* 0x000e700000000800 */
[----:B------:R-:W2:Y:S01]  /*0a70*/  LDC.64 R24, c[0x0][0x620] ;  /* 0x00018800ff187b82 */ /* 0x000ea20000000a00 */
[----:B0-----:R-:W-:-:S04]  /*0a80*/  ISETP.NE.U32.AND P0, PT, R22, RZ, PT ;  /* 0x000000ff1600720c */ /* 0x001fc80003f05070 */
[----:B------:R-:W-:-:S13]  /*0a90*/  ISETP.NE.AND.EX P0, PT, R23, RZ, PT, P0 ;  /* 0x000000ff1700720c */ /* 0x000fda0003f05300 */
[----:B-12---:R-:W-:Y:S05]  /*0aa0*/  @!P0 BRA `(.L_x_9) ;  /* 0x0000000000288947 */ /* 0x006fea0003800000 */
[----:B------:R-:W0:Y:S02]  /*0ab0*/  LDC R3, c[0x0][0x634] ;  /* 0x00018d00ff037b82 */ /* 0x000e240000000800 */
[----:B0-----:R-:W-:-:S05]  /*0ac0*/  IADD3 R3, P0, R16, R3, RZ ;  /* 0x0000000310037210 */ /* 0x001fca0007f1e0ff */
[----:B------:R-:W-:-:S04]  /*0ad0*/  IMAD.X R21, RZ, RZ, R17, P0 ;  /* 0x000000ffff157224 */ /* 0x000fc800000e0611 */
[----:B------:R-:W-:-:S04]  /*0ae0*/  IMAD.WIDE.U32 R10, R21, R22, RZ ;  /* 0x00000016150a7225 */ /* 0x000fc800078e00ff */
[----:B------:R-:W-:-:S04]  /*0af0*/  IMAD.WIDE.U32 R12, P0, R3, R23, R10 ;  /* 0x00000017030c7225 */ /* 0x000fc8000780000a */
[----:B------:R-:W-:-:S04]  /*0b00*/  IMAD.WIDE.U32 R10, R3, R22, RZ ;  /* 0x00000016030a7225 */ /* 0x000fc800078e00ff */
[----:B------:R-:W-:Y:S01]  /*0b10*/  IMAD.X R15, RZ, RZ, RZ, P0 ;  /* 0x000000ffff0f7224 */ /* 0x000fe200000e06ff */
[----:B------:R-:W-:Y:S01]  /*0b20*/  IADD3 RZ, P0, R11, R12, RZ ;  /* 0x0000000c0bff7210 */ /* 0x000fe20007f1e0ff */
[----:B------:R-:W-:-:S04]  /*0b30*/  IMAD.MOV.U32 R14, RZ, RZ, R13 ;  /* 0x000000ffff0e7224 */ /* 0x000fc800078e000d */
[----:B------:R-:W-:-:S08]  /*0b40*/  IMAD.WIDE.U32.X R10, R21, R23, R14, P0 ;  /* 0x00000017150a7225 */ /* 0x000fd000000e040e */
.L_x_9:
[----:B------:R-:W0:Y:S01]  /*0b50*/  LDC.64 R28, c[0x0][0x640] ;  /* 0x00019000ff1c7b82 */ /* 0x000e220000000a00 */
[-CC-:B------:R-:W-:Y:S01]  /*0b60*/  SHF.R.U64 R99, R10, R8.reuse, R11.reuse ;  /* 0x000000080a637219 */ /* 0x180fe2000000120b */
[----:B------:R-:W-:Y:S01]  /*0b70*/  IMAD.MOV.U32 R23, RZ, RZ, 0x1 ;  /* 0x00000001ff177424 */ /* 0x000fe200078e00ff */
[----:B------:R-:W-:Y:S02]  /*0b80*/  SHF.R.U32.HI R3, RZ, R8, R11 ;  /* 0x00000008ff037219 */ /* 0x000fe4000001160b */
[----:B------:R-:W-:-:S03]  /*0b90*/  IADD3 R5, P0, RZ, -R99, RZ ;  /* 0x80000063ff057210 */ /* 0x000fc60007f1e0ff */
[----:B------:R-:W1:Y:S02]  /*0ba0*/  LDC R12, c[0x0][0x618] ;  /* 0x00018600ff0c7b82 */ /* 0x000e640000000800 */
[----:B------:R-:W-:Y:S02]  /*0bb0*/  IMAD.X R3, RZ, RZ, ~R3, P0 ;  /* 0x000000ffff037224 */ /* 0x000fe400000e0e03 */
[----:B------:R-:W-:-:S04]  /*0bc0*/  IMAD.WIDE.U32 R10, R5, R24, R16 ;  /* 0x00000018050a7225 */ /* 0x000fc800078e0010 */
[----:B------:R-:W2:Y:S01]  /*0bd0*/  LDC R22, c[0x0][0x608] ;  /* 0x00018200ff167b82 */ /* 0x000ea20000000800 */
[----:B------:R-:W-:Y:S02]  /*0be0*/  IMAD R8, R3, R24, RZ ;  /* 0x0000001803087224 */ /* 0x000fe400078e02ff */
[----:B------:R-:W-:Y:S02]  /*0bf0*/  IMAD.MOV.U32 R3, RZ, RZ, -0x1 ;  /* 0xffffffffff037424 */ /* 0x000fe400078e00ff */
[----:B------:R-:W-:-:S03]  /*0c00*/  IMAD R5, R5, R25, R8 ;  /* 0x0000001905057224 */ /* 0x000fc600078e0208 */
[----:B------:R-:W3:Y:S01]  /*0c10*/  LDC R26, c[0x0][0x658] ;  /* 0x00019600ff1a7b82 */ /* 0x000ee20000000800 */
[----:B------:R-:W-:Y:S01]  /*0c20*/  IMAD.IADD R5, R11, 0x1, R5 ;  /* 0x000000010b057824 */ /* 0x000fe200078e0205 */
[----:B0-----:R-:W-:-:S04]  /*0c30*/  ISETP.NE.U32.AND P0, PT, R28, RZ, PT ;  /* 0x000000ff1c00720c */ /* 0x001fc80003f05070 */
[----:B------:R-:W-:Y:S02]  /*0c40*/  ISETP.NE.AND.EX P0, PT, R29, RZ, PT, P0 ;  /* 0x000000ff1d00720c */ /* 0x000fe40003f05300 */
[----:B------:R-:W0:Y:S01]  /*0c50*/  LDC R24, c[0x0][0x600] ;  /* 0x00018000ff187b82 */ /* 0x000e220000000800 */
[-CC-:B-1----:R-:W-:Y:S02]  /*0c60*/  SHF.R.U64 R14, R10, R12.reuse, R5.reuse ;  /* 0x0000000c0a0e7219 */ /* 0x182fe40000001205 */
[----:B------:R-:W-:-:S05]  /*0c70*/  SHF.R.U32.HI R5, RZ, R12, R5 ;  /* 0x0000000cff057219 */ /* 0x000fca0000011605 */
[----:B------:R-:W1:Y:S01]  /*0c80*/  LDC R15, c[0x0][0x648] ;  /* 0x00019200ff0f7b82 */ /* 0x000e620000000800 */
[-CC-:B--2---:R-:W-:Y:S02]  /*0c90*/  SHF.R.U64 R27, R14, R22.reuse, R5.reuse ;  /* 0x000000160e1b7219 */ /* 0x184fe40000001205 */
[----:B------:R-:W-:Y:S01]  /*0ca0*/  SHF.R.U32.HI R5, RZ, R22, R5 ;  /* 0x00000016ff057219 */ /* 0x000fe20000011605 */
[----:B------:R-:W-:-:S04]  /*0cb0*/  IMAD R22, R9, R20, R4 ;  /* 0x0000001409167224 */ /* 0x000fc800078e0204 */
[----:B------:R-:W2:Y:S01]  /*0cc0*/  LDC R21, c[0x0][0x638] ;  /* 0x00018e00ff157b82 */ /* 0x000ea20000000800 */
[-CC-:B---3--:R-:W-:Y:S02]  /*0cd0*/  SHF.R.U64 R20, R27, R26.reuse, R5.reuse ;  /* 0x0000001a1b147219 */ /* 0x188fe40000001205 */
[-C--:B------:R-:W-:Y:S02]  /*0ce0*/  SHF.L.U32 R3, R3, R26.reuse, RZ ;  /* 0x0000001a03037219 */ /* 0x080fe400000006ff */
[----:B------:R-:W-:Y:S01]  /*0cf0*/  SHF.R.U32.HI R5, RZ, R26, R5 ;  /* 0x0000001aff057219 */ /* 0x000fe20000011605 */
[----:B------:R-:W-:Y:S01]  /*0d00*/  IMAD.MOV.U32 R4, RZ, RZ, R20 ;  /* 0x000000ffff047224 */ /* 0x000fe200078e0014 */
[----:B------:R-:W-:Y:S01]  /*0d10*/  LOP3.LUT R12, RZ, R3, RZ, 0x33, !PT ;  /* 0x00000003ff0c7212 */ /* 0x000fe200078e33ff */
[----:B------:R-:W3:Y:S01]  /*0d20*/  LDC R25, c[0x0][0x610] ;  /* 0x00018400ff197b82 */ /* 0x000ee20000000800 */
[----:B------:R-:W-:Y:S05]  /*0d30*/  @!P0 BRA `(.L_x_10) ;  /* 0x0000000000288947 */ /* 0x000fea0003800000 */
[----:B------:R-:W4:Y:S02]  /*0d40*/  LDC R3, c[0x0][0x64c] ;  /* 0x00019300ff037b82 */ /* 0x000f240000000800 */
[----:B----4-:R-:W-:-:S05]  /*0d50*/  IADD3 R3, P0, R20, R3, RZ ;  /* 0x0000000314037210 */ /* 0x010fca0007f1e0ff */
        /* <DEDUP_REMOVED lines=8> */
.L_x_10:
[----:B-1----:R-:W-:Y:S01]  /*0de0*/  SHF.R.U64 R4, R4, R15, R5 ;  /* 0x0000000f04047219 */ /* 0x002fe20000001205 */
[----:B0-----:R-:W-:Y:S01]  /*0df0*/  VIADD R5, R24, 0xffffffff ;  /* 0xffffffff18057836 */ /* 0x001fe20000000000 */
[----:B------:R-:W-:Y:S02]  /*0e00*/  SHF.L.U32 R3, R23, R26, RZ ;  /* 0x0000001a17037219 */ /* 0x000fe400000006ff */
[----:B------:R-:W-:Y:S01]  /*0e10*/  LOP3.LUT R12, R27, R12, RZ, 0xc0, !PT ;  /* 0x0000000c1b0c7212 */ /* 0x000fe200078ec0ff */
[----:B------:R-:W-:Y:S01]  /*0e20*/  IMAD.MOV R8, RZ, RZ, -R4 ;  /* 0x000000ffff087224 */ /* 0x000fe200078e0a04 */
[----:B------:R-:W-:-:S03]  /*0e30*/  SEL R7, R7, R22, !P1 ;  /* 0x0000001607077207 */ /* 0x000fc60004800000 */
[----:B------:R-:W-:Y:S01]  /*0e40*/  IMAD R12, R3, R4, R12 ;  /* 0x00000004030c7224 */ /* 0x000fe200078e020c */
[----:B------:R-:W-:Y:S01]  /*0e50*/  LOP3.LUT R4, R14, R5, RZ, 0xc0, !PT ;  /* 0x000000050e047212 */ /* 0x000fe200078ec0ff */
[----:B--2---:R-:W-:Y:S02]  /*0e60*/  IMAD R3, R8, R21, R20 ;  /* 0x0000001508037224 */ /* 0x004fe400078e0214 */
[----:B---3--:R-:W-:Y:S02]  /*0e70*/  IMAD R7, R12, R25, R7 ;  /* 0x000000190c077224 */ /* 0x008fe400078e0207 */
[----:B------:R-:W-:Y:S02]  /*0e80*/  IMAD.MOV.U32 R5, RZ, RZ, 0x1 ;  /* 0x00000001ff057424 */ /* 0x000fe400078e00ff */
[----:B------:R-:W-:-:S03]  /*0e90*/  IMAD R4, R3, R24, R4 ;  /* 0x0000001803047224 */ /* 0x000fc600078e0204 */
[----:B------:R-:W-:Y:S02]  /*0ea0*/  PRMT R3, R5, 0x7610, R3 ;  /* 0x0000761005037816 */ /* 0x000fe40000000003 */
[----:B------:R-:W-:Y:S02]  /*0eb0*/  SEL R100, R4, R7, !P1 ;  /* 0x0000000704647207 */ /* 0x000fe40004800000 */
[----:B------:R-:W-:-:S07]  /*0ec0*/  SEL R101, R7, R4, !P1 ;  /* 0x0000000407657207 */ /* 0x000fce0004800000 */
.L_x_8:
[----:B------:R-:W-:-:S08]  /*0ed0*/  NOP ;  /* 0x0000000000007918 */ /* 0x000fd00000000000 */
[----:B------:R-:W0:Y:S02]  /*0ee0*/  USETMAXREG.TRY_ALLOC.CTAPOOL UP0, 0xe8 ;  /* 0x000000e8000079c8 */ /* 0x000e240008000600 */
[----:B0-----:R-:W-:-:S13]  /*0ef0*/  PLOP3.LUT P0, PT, PT, PT, UP0, 0x80, 0x0 ;  /* 0x000000000000781c */ /* 0x001fda0003f0f008 */
[----:B------:R-:W-:Y:S05]  /*0f00*/  @!P0 BRA `(.L_x_8) ;  /* 0xfffffffc00f08947 */ /* 0x000fea000383ffff */
[----:B------:R-:W-:Y:S01]  /*0f10*/  ULDC.64 UR4, c[0x0][0x598] ;  /* 0x0001660000047ab9 */ /* 0x000fe20000000a00 */
[----:B------:R-:W-:Y:S01]  /*0f20*/  ULDC.64 UR38, c[0x0][0x208] ;  /* 0x0000820000267ab9 */ /* 0x000fe20000000a00 */
[----:B------:R-:W-:-:S04]  /*0f30*/  ISETP.NE.U32.AND P0, PT, RZ, UR4, PT ;  /* 0x00000004ff007c0c */ /* 0x000fc8000bf05070 */
[----:B------:R-:W-:-:S13]  /*0f40*/  ISETP.NE.AND.EX P0, PT, RZ, UR5, PT, P0 ;  /* 0x00000005ff007c0c */ /* 0x000fda000bf05300 */
[----:B------:R-:W-:Y:S05]  /*0f50*/  @!P0 BRA `(.L_x_11) ;  /* 0x00000000001c8947 */ /* 0x000fea0003800000 */
[----:B------:R-:W0:Y:S02]  /*0f60*/  LDC.64 R4, c[0x0][0x598] ;  /* 0x00016600ff047b82 */ /* 0x000e240000000a00 */
[----:B0-----:R-:W2:Y:S02]  /*0f70*/  LDG.E.64 R4, desc[UR38][R4.64] ;  /* 0x0000002604047981 */ /* 0x001ea4000c1e1b00 */
[----:B--2---:R-:W-:-:S04]  /*0f80*/  ISETP.NE.U32.AND P0, PT, R4, RZ, PT ;  /* 0x000000ff0400720c */ /* 0x004fc80003f05070 */
[----:B------:R-:W-:-:S13]  /*0f90*/  ISETP.NE.AND.EX P0, PT, R5, RZ, PT, P0 ;  /* 0x000000ff0500720c */ /* 0x000fda0003f05300 */
[----:B------:R-:W-:Y:S05]  /*0fa0*/  @!P0 BRA `(.L_x_11) ;  /* 0x0000000000088947 */ /* 0x000fea0003800000 */
[----:B------:R0:W5:Y:S01]  /*0fb0*/  LD.E R88, desc[UR38][R4.64] ;  /* 0x0000002604587980 */ /* 0x000162000c101900 */
[----:B------:R-:W-:Y:S05]  /*0fc0*/  BRA `(.L_x_12) ;  /* 0x0000000000247947 */ /* 0x000fea0003800000 */
.L_x_11:
[----:B------:R-:W-:Y:S02]  /*0fd0*/  ULDC.64 UR4, c[0x0][0x588] ;  /* 0x0001620000047ab9 */ /* 0x000fe40000000a00 */
[----:B------:R-:W-:-:S04]  /*0fe0*/  ISETP.NE.U32.AND P0, PT, RZ, UR4, PT ;  /* 0x00000004ff007c0c */ /* 0x000fc8000bf05070 */
[----:B------:R-:W-:-:S13]  /*0ff0*/  ISETP.NE.AND.EX P0, PT, RZ, UR5, PT, P0 ;  /* 0x00000005ff007c0c */ /* 0x000fda000bf05300 */
[----:B------:R-:W-:Y:S05]  /*1000*/  @!P0 BRA `(.L_x_13) ;  /* 0x00000000000c8947 */ /* 0x000fea0003800000 */
[----:B------:R-:W0:Y:S02]  /*1010*/  LDC.64 R88, c[0x0][0x588] ;  /* 0x00016200ff587b82 */ /* 0x000e240000000a00 */
[----:B0-----:R1:W5:Y:S01]  /*1020*/  LDG.E R88, desc[UR38][R88.64] ;  /* 0x0000002658587981 */ /* 0x001362000c1e1900 */
[----:B------:R-:W-:Y:S05]  /*1030*/  BRA `(.L_x_12) ;  /* 0x0000000000087947 */ /* 0x000fea0003800000 */
.L_x_13:
[----:B------:R-:W-:Y:S02]  /*1040*/  ULDC UR4, c[0x0][0x580] ;  /* 0x0001600000047ab9 */ /* 0x000fe40000000800 */
[----:B------:R-:W-:-:S07]  /*1050*/  IMAD.U32 R88, RZ, RZ, UR4 ;  /* 0x00000004ff587e24 */ /* 0x000fce000f8e00ff */
.L_x_12:
[----:B------:R-:W-:Y:S02]  /*1060*/  ULDC.64 UR4, c[0x0][0x5a0] ;  /* 0x0001680000047ab9 */ /* 0x000fe40000000a00 */
[----:B------:R-:W-:-:S04]  /*1070*/  ISETP.NE.U32.AND P0, PT, RZ, UR4, PT ;  /* 0x00000004ff007c0c */ /* 0x000fc8000bf05070 */
[----:B------:R-:W-:-:S13]  /*1080*/  ISETP.NE.AND.EX P0, PT, RZ, UR5, PT, P0 ;  /* 0x00000005ff007c0c */ /* 0x000fda000bf05300 */
[----:B------:R-:W-:Y:S05]  /*1090*/  @!P0 BRA `(.L_x_14) ;  /* 0x00000000001c8947 */ /* 0x000fea0003800000 */
[----:B0-----:R-:W0:Y:S02]  /*10a0*/  LDC.64 R4, c[0x0][0x5a0] ;  /* 0x00016800ff047b82 */ /* 0x001e240000000a00 */
[----:B0-----:R-:W2:Y:S02]  /*10b0*/  LDG.E.64 R4, desc[UR38][R4.64] ;  /* 0x0000002604047981 */ /* 0x001ea4000c1e1b00 */
[----:B--2---:R-:W-:-:S04]  /*10c0*/  ISETP.NE.U32.AND P0, PT, R4, RZ, PT ;  /* 0x000000ff0400720c */ /* 0x004fc80003f05070 */
[----:B------:R-:W-:-:S13]  /*10d0*/  ISETP.NE.AND.EX P0, PT, R5, RZ, PT, P0 ;  /* 0x000000ff0500720c */ /* 0x000fda0003f05300 */
[----:B------:R-:W-:Y:S05]  /*10e0*/  @!P0 BRA `(.L_x_14) ;  /* 0x0000000000088947 */ /* 0x000fea0003800000 */
[----:B-1----:R0:W5:Y:S01]  /*10f0*/  LD.E R89, desc[UR38][R4.64] ;  /* 0x0000002604597980 */ /* 0x002162000c101900 */
[----:B------:R-:W-:Y:S05]  /*1100*/  BRA `(.L_x_15) ;  /* 0x0000000000247947 */ /* 0x000fea0003800000 */
.L_x_14:
[----:B------:R-:W-:Y:S02]  /*1110*/  ULDC.64 UR4, c[0x0][0x590] ;  /* 0x0001640000047ab9 */ /* 0x000fe40000000a00 */
[----:B------:R-:W-:-:S04]  /*1120*/  ISETP.NE.U32.AND P0, PT, RZ, UR4, PT ;  /* 0x00000004ff007c0c */ /* 0x000fc8000bf05070 */
[----:B------:R-:W-:-:S13]  /*1130*/  ISETP.NE.AND.EX P0, PT, RZ, UR5, PT, P0 ;  /* 0x00000005ff007c0c */ /* 0x000fda000bf05300 */
[----:B------:R-:W-:Y:S05]  /*1140*/  @!P0 BRA `(.L_x_16) ;  /* 0x00000000000c8947 */ /* 0x000fea0003800000 */
[----:B0-----:R-:W1:Y:S02]  /*1150*/  LDC.64 R4, c[0x0][0x590] ;  /* 0x00016400ff047b82 */ /* 0x001e640000000a00 */
[----:B-1----:R1:W5:Y:S01]  /*1160*/  LDG.E R89, desc[UR38][R4.64] ;  /* 0x0000002604597981 */ /* 0x002362000c1e1900 */
[----:B------:R-:W-:Y:S05]  /*1170*/  BRA `(.L_x_15) ;  /* 0x0000000000087947 */ /* 0x000fea0003800000 */
.L_x_16:
[----:B------:R-:W-:Y:S02]  /*1180*/  ULDC UR4, c[0x0][0x584] ;  /* 0x0001610000047ab9 */ /* 0x000fe40000000800 */
[----:B-1----:R-:W-:-:S07]  /*1190*/  IMAD.U32 R89, RZ, RZ, UR4 ;  /* 0x00000004ff597e24 */ /* 0x002fce000f8e00ff */
.L_x_15:
[----:B------:R-:W-:-:S13]  /*11a0*/  LOP3.LUT P0, RZ, R3, 0xff, RZ, 0xc0, !PT ;  /* 0x000000ff03ff7812 */ /* 0x000fda000780c0ff */
[----:B------:R-:W-:Y:S05]  /*11b0*/  @!P0 EXIT ;  /* 0x000000000000894d */ /* 0x000fea0003800000 */
[----:B------:R-:W2:Y:S01]  /*11c0*/  LDC R92, c[0x0][0x658] ;  /* 0x00019600ff5c7b82 */ /* 0x000ea20000000800 */
[----:B------:R-:W-:Y:S01]  /*11d0*/  ULDC.64 UR6, c[0x0][0x288] ;  /* 0x0000a20000067ab9 */ /* 0x000fe20000000a00 */
[----:B------:R-:W-:Y:S01]  /*11e0*/  LOP3.LUT R6, R6, 0x1, RZ, 0xc0, !PT ;  /* 0x0000000106067812 */ /* 0x000fe200078ec0ff */
[----:B------:R-:W-:Y:S01]  /*11f0*/  UIADD3 UR4, UR7, 0x3f, URZ ;  /* 0x0000003f07047890 */ /* 0x000fe2000fffe03f */
[----:B------:R-:W-:Y:S01]  /*1200*/  SHF.R.U32.HI R3, RZ, 0x2, R94 ;  /* 0x00000002ff037819 */ /* 0x000fe2000001165e */
[----:B01----:R-:W-:Y:S01]  /*1210*/  IMAD.MOV.U32 R5, RZ, RZ, -0x1 ;  /* 0xffffffffff057424 */ /* 0x003fe200078e00ff */
[----:B------:R-:W-:Y:S01]  /*1220*/  SHF.R.U32.HI R0, RZ, 0x1, R0 ;  /* 0x00000001ff007819 */ /* 0x000fe20000011600 */
[----:B------:R-:W-:Y:S01]  /*1230*/  USHF.R.S32.HI UR5, URZ, 0x1f, UR4 ;  /* 0x0000001f3f057899 */ /* 0x000fe20008011404 */
[----:B------:R-:W0:Y:S01]  /*1240*/  LDC.64 R90, c[0x0][0x5c8] ;  /* 0x00017200ff5a7b82 */ /* 0x000e220000000a00 */
[----:B------:R-:W-:Y:S01]  /*1250*/  IMAD.SHL.U32 R22, R6, 0x40, RZ ;  /* 0x0000004006167824 */ /* 0x000fe200078e00ff */
[----:B------:R-:W-:Y:S01]  /*1260*/  LOP3.LUT R3, R3, 0x7, RZ, 0xc0, !PT ;  /* 0x0000000703037812 */ /* 0x000fe200078ec0ff */
[----:B------:R-:W-:Y:S01]  /*1270*/  ULEA.HI UR5, UR5, UR4, URZ, 0x6 ;  /* 0x0000000405057291 */ /* 0x000fe2000f8f303f */
[----:B------:R-:W-:Y:S01]  /*1280*/  LOP3.LUT R0, R0, 0x30, RZ, 0xc0, !PT ;  /* 0x0000003000007812 */ /* 0x000fe200078ec0ff */
[----:B------:R-:W-:Y:S01]  /*1290*/  IMAD.MOV.U32 R7, RZ, RZ, 0x1 ;  /* 0x00000001ff077424 */ /* 0x000fe200078e00ff */
[--C-:B------:R-:W-:Y:S01]  /*12a0*/  LOP3.LUT R22, R22, 0x40, R3.reuse, 0xe2, !PT ;  /* 0x0000004016167812 */ /* 0x100fe200078ee203 */
[----:B------:R-:W-:Y:S01]  /*12b0*/  USHF.R.S32.HI UR43, URZ, 0x6, UR5 ;  /* 0x000000063f2b7899 */ /* 0x000fe20008011405 */
[----:B------:R-:W1:Y:S01]  /*12c0*/  LDC R96, c[0x0][0x600] ;  /* 0x00018000ff607b82 */ /* 0x000e620000000800 */
[----:B------:R-:W-:Y:S01]  /*12d0*/  IADD3 R3, RZ, -R0, -R3 ;  /* 0x80000000ff037210 */ /* 0x000fe20007ffe803 */
[----:B------:R-:W-:Y:S01]  /*12e0*/  IMAD.U32 R4, RZ, RZ, UR6 ;  /* 0x00000006ff047e24 */ /* 0x000fe2000f8e00ff */
[C---:B------:R-:W-:Y:S01]  /*12f0*/  LOP3.LUT R93, R94.reuse, 0x3, RZ, 0xc0, !PT ;  /* 0x000000035e5d7812 */ /* 0x040fe200078ec0ff */
[----:B------:R-:W-:Y:S01]  /*1300*/  UISETP.LT.AND UP0, UPT, UR43, 0x1, UPT ;  /* 0x000000012b00788c */ /* 0x000fe2000bf01270 */
[----:B------:R-:W-:Y:S01]  /*1310*/  LOP3.LUT R95, R94, 0x80, RZ, 0xc0, !PT ;  /* 0x000000805e5f7812 */ /* 0x000fe200078ec0ff */
[----:B------:R-:W-:Y:S01]  /*1320*/  IMAD R3, R6, -0x40, R3 ;  /* 0xffffffc006037824 */ /* 0x000fe200078e0203 */
[----:B------:R-:W-:Y:S01]  /*1330*/  ULDC UR4, c[0x0][0x284] ;  /* 0x0000a10000047ab9 */ /* 0x000fe20000000800 */
[----:B--2---:R-:W-:Y:S01]  /*1340*/  SHF.L.U32 R5, R5, R92, RZ ;  /* 0x0000005c05057219 */ /* 0x004fe200000006ff */
[----:B------:R-:W-:Y:S01]  /*1350*/  USEL UR44, UR43, 0x1, UP0 ;  /* 0x000000012b2c7887 */ /* 0x000fe20008000000 */
[----:B------:R-:W-:Y:S01]  /*1360*/  IMAD R93, R93, -0x2, R4 ;  /* 0xfffffffe5d5d7824 */ /* 0x000fe200078e0204 */
[----:B------:R-:W-:Y:S01]  /*1370*/  LOP3.LUT R22, R22, R0, RZ, 0xfc, !PT ;  /* 0x0000000016167212 */ /* 0x000fe200078efcff */
[----:B------:R-:W-:Y:S01]  /*1380*/  IMAD.SHL.U32 R94, R94, 0x2, RZ ;  /* 0x000000025e5e7824 */ /* 0x000fe200078e00ff */
[----:B------:R-:W-:Y:S01]  /*1390*/  SHF.L.U32 R92, R7, R92, RZ ;  /* 0x0000005c075c7219 */ /* 0x000fe200000006ff */
[----:B------:R-:W-:Y:S01]  /*13a0*/  VIADD R98, R3, UR4 ;  /* 0x0000000403627c36 */ /* 0x000fe20008000000 */
[----:B------:R-:W-:Y:S01]  /*13b0*/  LOP3.LUT R103, R18, 0x1, RZ, 0xfc, !PT ;  /* 0x0000000112677812 */ /* 0x000fe200078efcff */
[----:B------:R-:W-:Y:S01]  /*13c0*/  IMAD.MOV.U32 R23, RZ, RZ, RZ ;  /* 0x000000ffff177224 */ /* 0x000fe200078e00ff */
[C---:B0-----:R-:W-:Y:S01]  /*13d0*/  SHF.L.U64.HI R91, R90.reuse, 0x3, R91 ;  /* 0x000000035a5b7819 */ /* 0x041fe2000001025b */
[----:B------:R-:W-:Y:S01]  /*13e0*/  IMAD.SHL.U32 R90, R90, 0x8, RZ ;  /* 0x000000085a5a7824 */ /* 0x000fe200078e00ff */
[----:B------:R-:W-:Y:S01]  /*13f0*/  SHF.R.U32.HI R95, RZ, 0x7, R95 ;  /* 0x00000007ff5f7819 */ /* 0x000fe2000001165f */
[----:B------:R-:W-:Y:S01]  /*1400*/  UIADD3 UR44, UR43, -UR44, URZ ;  /* 0x8000002c2b2c7290 */ /* 0x000fe2000fffe03f */
[----:B------:R-:W-:Y:S01]  /*1410*/  LOP3.LUT R97, RZ, R5, RZ, 0x33, !PT ;  /* 0x00000005ff617212 */ /* 0x000fe200078e33ff */
[----:B------:R-:W-:Y:S01]  /*1420*/  UMOV UR40, URZ ;  /* 0x0000003f00287c82 */ /* 0x000fe20008000000 */
[----:B------:R-:W-:Y:S01]  /*1430*/  UMOV UR41, URZ ;  /* 0x0000003f00297c82 */ /* 0x000fe20008000000 */
[----:B-1----:R-:W-:-:S08]  /*1440*/  VIADD R96, R96, 0xffffffff ;  /* 0xffffffff60607836 */ /* 0x002fd00000000000 */
.L_x_162:
[----:B0-----:R-:W0:Y:S01]  /*1450*/  SHFL.IDX PT, R0, R95, RZ, 0x1f ;  /* 0x00001fff5f007589 */ /* 0x001e2200000e0000 */
[----:B-1----:R-:W1:Y:S01]  /*1460*/  S2UR UR7, SR_CgaCtaId ;  /* 0x00000000000779c3 */ /* 0x002e620000008800 */
[----:B------:R-:W-:Y:S01]  /*1470*/  UMOV UR6, 0x400 ;  /* 0x0000040000067882 */ /* 0x000fe20000000000 */
[----:B0-----:R-:W-:Y:S01]  /*1480*/  R2UR UR4, R0 ;  /* 0x00000000000472ca */ /* 0x001fe200000e0000 */
[----:B-1----:R-:W-:-:S12]  /*1490*/  ULEA UR6, UR7, UR6, 0x18 ;  /* 0x0000000607067291 */ /* 0x002fd8000f8ec03f */
[----:B------:R-:W-:-:S04]  /*14a0*/  ULEA.HI UR5, UR4, UR4, URZ, 0x1 ;  /* 0x0000000404057291 */ /* 0x000fc8000f8f083f */
[----:B------:R-:W-:-:S04]  /*14b0*/  ULOP3.LUT UR5, UR5, 0x7fffe, URZ, 0xc0, !UPT ;  /* 0x0007fffe05057892 */ /* 0x000fc8000f8ec03f */
[----:B------:R-:W-:-:S03]  /*14c0*/  UIADD3 UR5, UR4, -UR5, URZ ;  /* 0x8000000504057290 */ /* 0x000fc6000fffe03f */
[----:B------:R-:W-:Y:S01]  /*14d0*/  ULDC UR4, c[0x0][0x28c] ;  /* 0x0000a30000047ab9 */ /* 0x000fe20000000800 */
[----:B------:R-:W-:Y:S01]  /*14e0*/  ULEA UR5, UR5, UR6, 0xd ;  /* 0x0000000605057291 */ /* 0x000fe2000f8e683f */
[----:B------:R-:W-:-:S03]  /*14f0*/  ISETP.LT.AND P0, PT, RZ, UR4, PT ;  /* 0x00000004ff007c0c */ /* 0x000fc6000bf01270 */
[----:B------:R-:W-:-:S04]  /*1500*/  UIADD3 UR5, UR5, 0x180, URZ ;  /* 0x0000018005057890 */ /* 0x000fc8000fffe03f */
[----:B------:R-:W-:-:S04]  /*1510*/  USHF.R.U32.HI UR5, URZ, 0x4, UR5 ;  /* 0x000000043f057899 */ /* 0x000fc80008011605 */
[----:B------:R-:W-:-:S04]  /*1520*/  ULOP3.LUT UR5, UR5, 0x3fff, URZ, 0xc0, !UPT ;  /* 0x00003fff05057892 */ /* 0x000fc8000f8ec03f */
[----:B------:R-:W-:Y:S01]  /*1530*/  ULOP3.LUT UR45, UR5, 0x10000, URZ, 0xfc, !UPT ;  /* 0x00010000052d7892 */ /* 0x000fe2000f8efc3f */
[----:B--2345:R-:W-:Y:S11]  /*1540*/  @P0 BRA `(.L_x_17) ;  /* 0x0000000000400947 */ /* 0x03cff60003800000 */
[----:B------:R-:W-:Y:S01]  /*1550*/  MOV R0, 0x0 ;  /* 0x0000000000007802 */ /* 0x000fe20000000f00 */
[----:B------:R-:W-:Y:S01]  /*1560*/  ULDC.64 UR4, c[0x4][0x68] ;  /* 0x01001a0000047ab9 */ /* 0x000fe20000000a00 */
[----:B------:R-:W-:Y:S01]  /*1570*/  ULDC.64 UR6, c[0x4][0x8] ;  /* 0x0100020000067ab9 */ /* 0x000fe20000000a00 */
[----:B------:R-:W-:Y:S01]  /*1580*/  IMAD.U32 R4, RZ, RZ, UR4 ;  /* 0x00000004ff047e24 */ /* 0x000fe2000f8e00ff */
[----:B------:R0:W1:Y:S01]  /*1590*/  LDC.64 R14, c[0x4][R0] ;  /* 0x01000000000e7b82 */ /* 0x0000620000000a00 */
[----:B------:R-:W-:Y:S01]  /*15a0*/  IMAD.U32 R5, RZ, RZ, UR5 ;  /* 0x00000005ff057e24 */ /* 0x000fe2000f8e00ff */
[----:B------:R-:W-:Y:S01]  /*15b0*/  ULDC.64 UR4, c[0x4][0x70] ;  /* 0x01001c0000047ab9 */ /* 0x000fe20000000a00 */
[----:B------:R-:W-:Y:S02]  /*15c0*/  IMAD.U32 R10, RZ, RZ, UR6 ;  /* 0x00000006ff0a7e24 */ /* 0x000fe4000f8e00ff */
[----:B------:R-:W-:Y:S02]  /*15d0*/  IMAD.U32 R6, RZ, RZ, UR4 ;  /* 0x00000004ff067e24 */ /* 0x000fe4000f8e00ff */
[----:B------:R-:W-:-:S02]  /*15e0*/  IMAD.U32 R7, RZ, RZ, UR5 ;  /* 0x00000005ff077e24 */ /* 0x000fc4000f8e00ff */
[----:B------:R-:W-:Y:S02]  /*15f0*/  IMAD.U32 R11, RZ, RZ, UR7 ;  /* 0x00000007ff0b7e24 */ /* 0x000fe4000f8e00ff */
[----:B------:R-:W-:Y:S02]  /*1600*/  IMAD.MOV.U32 R8, RZ, RZ, 0x1e1 ;  /* 0x000001e1ff087424 */ /* 0x000fe400078e00ff */
[----:B------:R-:W-:Y:S02]  /*1610*/  IMAD.MOV.U32 R12, RZ, RZ, 0x1 ;  /* 0x00000001ff0c7424 */ /* 0x000fe400078e00ff */
[----:B0-----:R-:W-:-:S07]  /*1620*/  IMAD.MOV.U32 R13, RZ, RZ, RZ ;  /* 0x000000ffff0d7224 */ /* 0x001fce00078e00ff */
[----:B------:R-:W-:-:S07]  /*1630*/  LEPC R20, `(.L_x_17) ;  /* 0x000000001014794e */ /* 0x000fce0000000000 */
[----:B-1---5:R-:W-:Y:S05]  /*1640*/  CALL.ABS.NOINC R14 ;  /* 0x000000000e007343 */ /* 0x022fea0003c00000 */
.L_x_17:
[----:B------:R-:W-:-:S13]  /*1650*/  ISETP.NE.AND P0, PT, R103, 0x3, PT ;  /* 0x000000036700780c */ /* 0x000fda0003f05270 */
[----:B------:R-:W-:Y:S05]  /*1660*/  @!P0 BRA `(.L_x_18) ;  /* 0x0000000000048947 */ /* 0x000fea0003800000 */
[----:B------:R-:W-:Y:S01]  /*1670*/  BPT.TRAP 0x1 ;  /* 0x000000040000795c */ /* 0x000fe20000300000 */
.L_x_18:
[----:B------:R-:W0:Y:S01]  /*1680*/  S2UR UR5, SR_CgaCtaId ;  /* 0x00000000000579c3 */ /* 0x000e220000008800 */
[----:B------:R-:W-:Y:S01]  /*1690*/  UMOV UR4, 0x400 ;  /* 0x0000040000047882 */ /* 0x000fe20000000000 */
[----:B------:R-:W-:Y:S02]  /*16a0*/  IMAD.U32 R0, RZ, RZ, UR40 ;  /* 0x00000028ff007e24 */ /* 0x000fe4000f8e00ff */
[----:B------:R-:W-:-:S03]  /*16b0*/  IMAD.U32 R3, RZ, RZ, UR41 ;  /* 0x00000029ff037e24 */ /* 0x000fc6000f8e00ff */
[----:B------:R-:W-:Y:S01]  /*16c0*/  SHF.L.U32 R0, R0, 0x1f, RZ ;  /* 0x0000001f00007819 */ /* 0x000fe200000006ff */
[----:B0-----:R-:W-:-:S06]  /*16d0*/  ULEA UR4, UR5, UR4, 0x18 ;  /* 0x0000000405047291 */ /* 0x001fcc000f8ec03f */
[----:B------:R-:W-:-:S04]  /*16e0*/  IMAD.U32 R6, RZ, RZ, UR4 ;  /* 0x00000004ff067e24 */ /* 0x000fc8000f8e00ff */
[----:B------:R-:W-:-:S04]  /*16f0*/  IMAD R3, R3, 0x8, R6 ;  /* 0x0000000803037824 */ /* 0x000fc800078e0206 */
[----:B------:R0:W1:Y:S01]  /*1700*/  SYNCS.PHASECHK.TRANS64.TRYWAIT P1, [R3+URZ], R0 ;  /* 0x00000000030075a7 */ /* 0x000062000802017f */
[----:B------:R-:W-:Y:S05]  /*1710*/  @!P0 BRA `(.L_x_19) ;  /* 0x0000000000048947 */ /* 0x000fea0003800000 */
[----:B------:R-:W-:Y:S01]  /*1720*/  BPT.TRAP 0x1 ;  /* 0x000000040000795c */ /* 0x000fe20000300000 */
.L_x_19:
[----:B------:R-:W-:-:S05]  /*1730*/  IMAD.U32 R4, RZ, RZ, UR44 ;  /* 0x0000002cff047e24 */ /* 0x000fca000f8e00ff */
[----:B------:R-:W-:Y:S01]  /*1740*/  ISETP.GE.AND P2, PT, R4, 0x1, PT ;  /* 0x000000010400780c */ /* 0x000fe20003f46270 */
[----:B-1----:R-:W-:-:S12]  /*1750*/  @P1 BRA `(.L_x_20) ;  /* 0x0000000000081947 */ /* 0x002fd80003800000 */
[----:B------:R-:W1:Y:S02]  /*1760*/  SYNCS.PHASECHK.TRANS64.TRYWAIT P1, [R3+URZ], R0 ;  /* 0x00000000030075a7 */ /* 0x000e64000802017f */
[----:B-1----:R-:W-:Y:S05]  /*1770*/  @!P1 BRA `(.L_x_21) ;  /* 0x0000006400c89947 */ /* 0x002fea0003800000 */
.L_x_20:
[----:B------:R-:W-:Y:S05]  /*1780*/  WARPSYNC.ALL ;  /* 0x0000000000007948 */ /* 0x000fea0003800000 */
[----:B------:R-:W-:Y:S01]  /*1790*/  R2UR UR4, R6 ;  /* 0x00000000060472ca */ /* 0x000fe200000e0000 */
[----:B------:R-:W-:Y:S01]  /*17a0*/  ULEA UR5, UR41, UR45, 0xa ;  /* 0x0000002d29057291 */ /* 0x000fe2000f8e503f */
[----:B------:R-:W-:Y:S01]  /*17b0*/  WARPGROUP.ARRIVE ;  /* 0x00000000000079c5 */ /* 0x000fe20000000000 */
[----:B------:R-:W-:Y:S01]  /*17c0*/  UMOV UR9, 0x40000040 ;  /* 0x4000004000097882 */ /* 0x000fe20000000000 */
[----:B------:R-:W-:-:S04]  /*17d0*/  UMOV UR11, 0x40000040 ;  /* 0x40000040000b7882 */ /* 0x000fc80000000000 */
[----:B------:R-:W-:-:S05]  /*17e0*/  UMOV UR8, UR5 ;  /* 0x0000000500087c82 */ /* 0x000fca0008000000 */
[----:B------:R-:W-:-:S04]  /*17f0*/  UIADD3 UR4, UR4, 0x18180, URZ ;  /* 0x0001818004047890 */ /* 0x000fc8000fffe03f */
[----:B------:R-:W-:-:S04]  /*1800*/  USHF.R.U32.HI UR4, URZ, 0x4, UR4 ;  /* 0x000000043f047899 */ /* 0x000fc80008011604 */
[----:B------:R-:W-:-:S04]  /*1810*/  ULOP3.LUT UR4, UR4, 0x3fff, URZ, 0xc0, !UPT ;  /* 0x00003fff04047892 */ /* 0x000fc8000f8ec03f */
[----:B------:R-:W-:-:S04]  /*1820*/  ULOP3.LUT UR4, UR4, 0x2000000, URZ, 0xfc, !UPT ;  /* 0x0200000004047892 */ /* 0x000fc8000f8efc3f */
[----:B------:R-:W-:-:S07]  /*1830*/  ULEA UR6, UR41, UR4, 0xa ;  /* 0x0000000429067291 */ /* 0x000fce000f8e503f */
[----:B------:R-:W-:Y:S02]  /*1840*/  UMOV UR10, UR6 ;  /* 0x00000006000a7c82 */ /* 0x000fe40008000000 */
[----:B------:R-:W-:Y:S01]  /*1850*/  HGMMA.64x128x16.F32 R24, gdesc[UR8].tnspB, RZ, !UPT, gsb0 ;  /* 0x41e00000081879f0 */ /* 0x000fe2000c0008ff */
[----:B------:R-:W-:Y:S02]  /*1860*/  UIADD3 UR8, UR5, 0x2, URZ ;  /* 0x0000000205087890 */ /* 0x000fe4000fffe03f */
[----:B------:R-:W-:Y:S01]  /*1870*/  UIADD3 UR10, UR6, 0x80, URZ ;  /* 0x00000080060a7890 */ /* 0x000fe2000fffe03f */
[----:B------:R-:W-:Y:S01]  /*1880*/  UMOV UR9, 0x40000040 ;  /* 0x4000004000097882 */ /* 0x000fe20000000000 */
[----:B------:R-:W-:Y:S01]  /*1890*/  UMOV UR11, 0x40000040 ;  /* 0x40000040000b7882 */ /* 0x000fe20000000000 */
[----:B------:R-:W-:Y:S02]  /*18a0*/  WARPGROUP.DEPBAR.LE gsb0, 0x0 ;  /* 0x00008000000079c5 */ /* 0x000fe40000010000 */
[----:B------:R-:W-:-:S06]  /*18b0*/  WARPGROUP.ARRIVE ;  /* 0x00000000000079c5 */ /* 0x000fcc0000000000 */
[----:B------:R-:W-:Y:S01]  /*18c0*/  HGMMA.64x128x16.F32 R24, gdesc[UR8].tnspB, R24, gsb0 ;  /* 0x41e00000081879f0 */ /* 0x000fe20008000818 */
        /* <DEDUP_REMOVED lines=13> */
[----:B------:R-:W-:Y:S03]  /*19a0*/  HGMMA.64x128x16.F32 R24, gdesc[UR8].tnspB, R24, gsb0 ;  /* 0x41e00000081879f0 */ /* 0x000fe60008000818 */
[----:B------:R-:W-:Y:S02]  /*19b0*/  WARPGROUP.DEPBAR.LE gsb0, 0x0 ;  /* 0x00008000000079c5 */ /* 0x000fe40000010000 */
[----:B------:R-:W-:Y:S05]  /*19c0*/  @!P2 BRA `(.L_x_22) ;  /* 0x000000040028a947 */ /* 0x000fea0003800000 */
[----:B------:R-:W-:Y:S01]  /*19d0*/  UIADD3 UR5, UR41, 0x1, URZ ;  /* 0x0000000129057890 */ /* 0x000fe2000fffe03f */
[----:B01----:R-:W-:Y:S02]  /*19e0*/  IMAD.U32 R0, RZ, RZ, UR44 ;  /* 0x0000002cff007e24 */ /* 0x003fe4000f8e00ff */
[----:B------:R-:W-:Y:S01]  /*19f0*/  IMAD.U32 R3, RZ, RZ, UR41 ;  /* 0x00000029ff037e24 */ /* 0x000fe2000f8e00ff */
[----:B------:R-:W-:-:S04]  /*1a00*/  UISETP.NE.AND UP0, UPT, UR5, 0x6, UPT ;  /* 0x000000060500788c */ /* 0x000fc8000bf05270 */
[----:B------:R-:W-:Y:S02]  /*1a10*/  USEL UR6, URZ, 0x1, UP0 ;  /* 0x000000013f067887 */ /* 0x000fe40008000000 */
[----:B------:R-:W-:Y:S02]  /*1a20*/  USEL UR5, UR5, URZ, UP0 ;  /* 0x0000003f05057287 */ /* 0x000fe40008000000 */
[----:B------:R-:W-:-:S06]  /*1a30*/  ULOP3.LUT UR6, UR40, UR6, URZ, 0x3c, !UPT ;  /* 0x0000000628067292 */ /* 0x000fcc000f8e3c3f */
[----:B------:R-:W-:-:S07]  /*1a40*/  IMAD.U32 R7, RZ, RZ, UR6 ;  /* 0x00000006ff077e24 */ /* 0x000fce000f8e00ff */
.L_x_29:
[----:B------:R-:W-:Y:S05]  /*1a50*/  @!P0 BRA `(.L_x_23) ;  /* 0x0000000000048947 */ /* 0x000fea0003800000 */
[----:B------:R-:W-:Y:S01]  /*1a60*/  BPT.TRAP 0x1 ;  /* 0x000000040000795c */ /* 0x000fe20000300000 */
.L_x_23:
[----:B------:R-:W0:Y:S01]  /*1a70*/  S2UR UR7, SR_CgaCtaId ;  /* 0x00000000000779c3 */ /* 0x000e220000008800 */
[----:B------:R-:W-:Y:S01]  /*1a80*/  UMOV UR6, 0x400 ;  /* 0x0000040000067882 */ /* 0x000fe20000000000 */
[----:B------:R-:W-:Y:S01]  /*1a90*/  IMAD.U32 R5, RZ, RZ, UR5 ;  /* 0x00000005ff057e24 */ /* 0x000fe2000f8e00ff */
[----:B------:R-:W-:Y:S01]  /*1aa0*/  SHF.L.U32 R4, R7, 0x1f, RZ ;  /* 0x0000001f07047819 */ /* 0x000fe200000006ff */
[----:B0-----:R-:W-:-:S06]  /*1ab0*/  ULEA UR6, UR7, UR6, 0x18 ;  /* 0x0000000607067291 */ /* 0x001fcc000f8ec03f */
[----:B------:R-:W-:-:S04]  /*1ac0*/  IMAD.U32 R6, RZ, RZ, UR6 ;  /* 0x00000006ff067e24 */ /* 0x000fc8000f8e00ff */
[----:B------:R-:W-:-:S04]  /*1ad0*/  IMAD R5, R5, 0x8, R6 ;  /* 0x0000000805057824 */ /* 0x000fc800078e0206 */
[----:B------:R0:W1:Y:S01]  /*1ae0*/  SYNCS.PHASECHK.TRANS64.TRYWAIT P1, [R5+URZ], R4 ;  /* 0x00000004050075a7 */ /* 0x000062000802017f */
[----:B------:R-:W-:Y:S05]  /*1af0*/  @!P0 BRA `(.L_x_24) ;  /* 0x0000000000048947 */ /* 0x000fea0003800000 */
[----:B------:R-:W-:Y:S01]  /*1b00*/  BPT.TRAP 0x1 ;  /* 0x000000040000795c */ /* 0x000fe20000300000 */
.L_x_24:
[----:B-1----:R-:W-:Y:S05]  /*1b10*/  @P1 BRA `(.L_x_25) ;  /* 0x0000000000081947 */ /* 0x002fea0003800000 */
[----:B------:R-:W1:Y:S02]  /*1b20*/  SYNCS.PHASECHK.TRANS64.TRYWAIT P1, [R5+URZ], R4 ;  /* 0x00000004050075a7 */ /* 0x000e64000802017f */
[----:B-1----:R-:W-:Y:S05]  /*1b30*/  @!P1 BRA `(.L_x_26) ;  /* 0x0000006000ec9947 */ /* 0x002fea0003800000 */
.L_x_25:
[----:B------:R-:W-:Y:S01]  /*1b40*/  ULEA UR6, UR5, UR45, 0xa ;  /* 0x0000002d05067291 */ /* 0x000fe2000f8e503f */
[----:B------:R-:W-:Y:S01]  /*1b50*/  WARPGROUP.ARRIVE ;  /* 0x00000000000079c5 */ /* 0x000fe20000000000 */
[----:B------:R-:W-:Y:S01]  /*1b60*/  ULEA UR7, UR5, UR4, 0xa ;  /* 0x0000000405077291 */ /* 0x000fe2000f8e503f */
[----:B------:R-:W-:Y:S01]  /*1b70*/  UMOV UR9, 0x40000040 ;  /* 0x4000004000097882 */ /* 0x000fe20000000000 */
[----:B------:R-:W-:-:S03]  /*1b80*/  UMOV UR11, 0x40000040 ;  /* 0x40000040000b7882 */ /* 0x000fc60000000000 */
[----:B------:R-:W-:Y:S02]  /*1b90*/  UMOV UR8, UR6 ;  /* 0x0000000600087c82 */ /* 0x000fe40008000000 */
[----:B------:R-:W-:Y:S02]  /*1ba0*/  UMOV UR10, UR7 ;  /* 0x00000007000a7c82 */ /* 0x000fe40008000000 */
[----:B------:R-:W-:Y:S01]  /*1bb0*/  HGMMA.64x128x16.F32 R24, gdesc[UR8].tnspB, R24, gsb0 ;  /* 0x41e00000081879f0 */ /* 0x000fe20008000818 */
[----:B------:R-:W-:Y:S02]  /*1bc0*/  UIADD3 UR8, UR6, 0x2, URZ ;  /* 0x0000000206087890 */ /* 0x000fe4000fffe03f */
[----:B------:R-:W-:Y:S01]  /*1bd0*/  UIADD3 UR10, UR7, 0x80, URZ ;  /* 0x00000080070a7890 */ /* 0x000fe2000fffe03f */
[----:B------:R-:W-:Y:S01]  /*1be0*/  UMOV UR9, 0x40000040 ;  /* 0x4000004000097882 */ /* 0x000fe20000000000 */
[----:B------:R-:W-:Y:S01]  /*1bf0*/  UMOV UR11, 0x40000040 ;  /* 0x40000040000b7882 */ /* 0x000fe20000000000 */
[----:B------:R-:W-:-:S02]  /*1c00*/  WARPGROUP.DEPBAR.LE gsb0, 0x0 ;  /* 0x00008000000079c5 */ /* 0x000fc40000010000 */
        /* <DEDUP_REMOVED lines=18> */
[----:B------:R-:W-:Y:S01]  /*1d30*/  BPT.TRAP 0x1 ;  /* 0x000000040000795c */ /* 0x000fe20000300000 */
.L_x_27:
[----:B------:R-:W-:-:S13]  /*1d40*/  ISETP.NE.AND P1, PT, R102, RZ, PT ;  /* 0x000000ff6600720c */ /* 0x000fda0003f25270 */
[----:B01----:R-:W-:-:S04]  /*1d50*/  @P1 IMAD R4, R3, 0x8, R6 ;  /* 0x0000000803041824 */ /* 0x003fc800078e0206 */
[----:B------:R-:W-:-:S05]  /*1d60*/  @P1 VIADD R4, R4, 0x30 ;  /* 0x0000003004041836 */ /* 0x000fca0000000000 */
[----:B------:R-:W-:-:S04]  /*1d70*/  @P1 PRMT R4, R19, 0x654, R4 ;  /* 0x0000065413041816 */ /* 0x000fc80000000004 */
[----:B------:R0:W-:Y:S01]  /*1d80*/  @P1 SYNCS.ARRIVE.TRANS64.RED.A1T0 RZ, [R4+URZ], RZ ;  /* 0x000000ff04ff19a7 */ /* 0x0001e2000810043f */
[----:B------:R-:W-:-:S13]  /*1d90*/  ISETP.GT.U32.AND P1, PT, R18, 0x1, PT ;  /* 0x000000011200780c */ /* 0x000fda0003f24070 */
[----:B0-----:R-:W-:Y:S05]  /*1da0*/  @P1 BRA `(.L_x_28) ;  /* 0x0000000000041947 */ /* 0x001fea0003800000 */
[----:B------:R-:W-:Y:S01]  /*1db0*/  BPT.TRAP 0x1 ;  /* 0x000000040000795c */ /* 0x000fe20000300000 */
.L_x_28:
[----:B------:R-:W-:Y:S01]  /*1dc0*/  UIADD3 UR5, UR5, 0x1, URZ ;  /* 0x0000000105057890 */ /* 0x000fe2000fffe03f */
[C---:B------:R-:W-:Y:S01]  /*1dd0*/  ISETP.GT.AND P2, PT, R0.reuse, 0x1, PT ;  /* 0x000000010000780c */ /* 0x040fe20003f44270 */
[----:B------:R-:W-:Y:S02]  /*1de0*/  VIADD R3, R3, 0x1 ;  /* 0x0000000103037836 */ /* 0x000fe40000000000 */
[----:B------:R-:W-:Y:S01]  /*1df0*/  UISETP.NE.AND UP0, UPT, UR5, 0x6, UPT ;  /* 0x000000060500788c */ /* 0x000fe2000bf05270 */
[----:B------:R-:W-:Y:S02]  /*1e00*/  VIADD R0, R0, 0xffffffff ;  /* 0xffffffff00007836 */ /* 0x000fe40000000000 */
[C---:B------:R-:W-:Y:S01]  /*1e10*/  ISETP.NE.AND P1, PT, R3.reuse, 0x6, PT ;  /* 0x000000060300780c */ /* 0x040fe20003f25270 */
[----:B------:R-:W-:Y:S02]  /*1e20*/  USEL UR6, URZ, 0x1, UP0 ;  /* 0x000000013f067887 */ /* 0x000fe40008000000 */
[----:B------:R-:W-:Y:S01]  /*1e30*/  USEL UR5, UR5, URZ, UP0 ;  /* 0x0000003f05057287 */ /* 0x000fe20008000000 */
[----:B------:R-:W-:-:S03]  /*1e40*/  SEL R3, R3, RZ, P1 ;  /* 0x000000ff03037207 */ /* 0x000fc60000800000 */
[----:B------:R-:W-:Y:S01]  /*1e50*/  LOP3.LUT R7, R7, UR6, RZ, 0x3c, !PT ;  /* 0x0000000607077c12 */ /* 0x000fe2000f8e3cff */
[----:B------:R-:W-:Y:S07]  /*1e60*/  @P2 BRA `(.L_x_29) ;  /* 0xfffffff800f82947 */ /* 0x000fee000383ffff */
.L_x_22:
[----:B01----:R-:W0:Y:S02]  /*1e70*/  LDC R0, c[0x0][0x28c] ;  /* 0x0000a300ff007b82 */ /* 0x003e240000000800 */
[----:B0-----:R-:W-:-:S13]  /*1e80*/  ISETP.GE.AND P1, PT, R0, 0x1, PT ;  /* 0x000000010000780c */ /* 0x001fda0003f26270 */
[----:B------:R-:W-:Y:S05]  /*1e90*/  @!P1 BRA `(.L_x_30) ;  /* 0x0000000000449947 */ /* 0x000fea0003800000 */
[----:B------:R-:W-:Y:S05]  /*1ea0*/  @!P0 BRA `(.L_x_31) ;  /* 0x0000000000048947 */ /* 0x000fea0003800000 */
[----:B------:R-:W-:Y:S01]  /*1eb0*/  BPT.TRAP 0x1 ;  /* 0x000000040000795c */ /* 0x000fe20000300000 */
.L_x_31:
[----:B------:R-:W-:-:S13]  /*1ec0*/  ISETP.NE.AND P0, PT, R102, RZ, PT ;  /* 0x000000ff6600720c */ /* 0x000fda0003f05270 */
[----:B------:R-:W-:-:S05]  /*1ed0*/  VOTEU.ANY UP0, P0 ;  /* 0x00000000003f7886 */ /* 0x000fca0000000100 */
[----:B------:R-:W-:-:S06]  /*1ee0*/  @UP0 UIADD3 UR4, UR44, UR41, URZ ;  /* 0x000000292c040290 */ /* 0x000fcc000fffe03f */
[----:B------:R-:W-:Y:S02]  /*1ef0*/  IMAD.U32 R4, RZ, RZ, UR4 ;  /* 0x00000004ff047e24 */ /* 0x000fe4000f8e00ff */
[----:B------:R-:W-:Y:S02]  /*1f00*/  IMAD.U32 R3, RZ, RZ, UR4 ;  /* 0x00000004ff037e24 */ /* 0x000fe4000f8e00ff */
[----:B------:R-:W-:-:S05]  /*1f10*/  @P0 IMAD.WIDE.U32 R4, R4, -0x55555555, RZ ;  /* 0xaaaaaaab04040825 */ /* 0x000fca00078e00ff */
[----:B------:R-:W-:-:S05]  /*1f20*/  @P0 SHF.R.U32.HI R0, RZ, 0x2, R5 ;  /* 0x00000002ff000819 */ /* 0x000fca0000011605 */
[----:B------:R-:W-:-:S04]  /*1f30*/  @P0 IMAD R0, R0, -0x6, R3 ;  /* 0xfffffffa00000824 */ /* 0x000fc800078e0203 */
[----:B------:R-:W-:-:S04]  /*1f40*/  @P0 IMAD R0, R0, 0x8, R6 ;  /* 0x0000000800000824 */ /* 0x000fc800078e0206 */
[----:B------:R-:W-:-:S05]  /*1f50*/  @P0 VIADD R0, R0, 0x30 ;  /* 0x0000003000000836 */ /* 0x000fca0000000000 */
[----:B------:R-:W-:-:S04]  /*1f60*/  @P0 PRMT R0, R19, 0x654, R0 ;  /* 0x0000065413000816 */ /* 0x000fc80000000000 */
[----:B------:R0:W-:Y:S01]  /*1f70*/  @P0 SYNCS.ARRIVE.TRANS64.RED.A1T0 RZ, [R0+URZ], RZ ;  /* 0x000000ff00ff09a7 */ /* 0x0001e2000810043f */
[----:B------:R-:W-:-:S13]  /*1f80*/  ISETP.GT.U32.AND P0, PT, R18, 0x1, PT ;  /* 0x000000011200780c */ /* 0x000fda0003f04070 */
[----:B0-----:R-:W-:Y:S05]  /*1f90*/  @P0 BRA `(.L_x_30) ;  /* 0x0000000000040947 */ /* 0x001fea0003800000 */
[----:B------:R-:W-:Y:S01]  /*1fa0*/  BPT.TRAP 0x1 ;  /* 0x000000040000795c */ /* 0x000fe20000300000 */
.L_x_30:
[----:B------:R-:W-:Y:S01]  /*1fb0*/  IMAD.SHL.U32 R3, R100, 0x80, RZ ;  /* 0x0000008064037824 */ /* 0x000fe200078e00ff */
[----:B------:R-:W-:Y:S01]  /*1fc0*/  UIADD3 UR41, UR43, UR41, URZ ;  /* 0x000000292b297290 */ /* 0x000fe2000fffe03f */
[----:B------:R-:W-:Y:S01]  /*1fd0*/  SHF.R.S32.HI R13, RZ, 0x1f, R99 ;  /* 0x0000001fff0d7819 */ /* 0x000fe20000011463 */
[----:B------:R-:W-:Y:S01]  /*1fe0*/  UISETP.GE.U32.AND UP1, UPT, UR43, 0x6, UPT ;  /* 0x000000062b00788c */ /* 0x000fe2000bf26070 */
[----:B------:R-:W-:Y:S01]  /*1ff0*/  IMAD.SHL.U32 R7, R101, 0x80, RZ ;  /* 0x0000008065077824 */ /* 0x000fe200078e00ff */
[----:B------:R-:W-:Y:S01]  /*2000*/  ULDC UR7, c[0x0][0x288] ;  /* 0x0000a20000077ab9 */ /* 0x000fe20000000800 */
[C---:B------:R-:W-:Y:S01]  /*2010*/  LOP3.LUT R8, R3.reuse, 0x6, R94, 0xf8, !PT ;  /* 0x0000000603087812 */ /* 0x040fe200078ef85e */
[----:B------:R-:W-:Y:S01]  /*2020*/  UISETP.GT.U32.AND UP0, UPT, UR41, 0x5, UPT ;  /* 0x000000052900788c */ /* 0x000fe2000bf04070 */
[----:B------:R-:W-:Y:S01]  /*2030*/  ISETP.GE.AND P0, PT, R3, UR7, PT ;  /* 0x0000000703007c0c */ /* 0x000fe2000bf06270 */
[----:B------:R-:W-:Y:S01]  /*2040*/  ULDC.64 UR4, c[0x0][0x5d0] ;  /* 0x0001740000047ab9 */ /* 0x000fe20000000a00 */
[--C-:B------:R-:W-:Y:S01]  /*2050*/  SHF.R.S32.HI R9, RZ, 0x1f, R8.reuse ;  /* 0x0000001fff097819 */ /* 0x100fe20000011408 */
[----:B------:R-:W-:Y:S01]  /*2060*/  ULDC UR10, c[0x0][0x284] ;  /* 0x0000a100000a7ab9 */ /* 0x000fe20000000800 */
[----:B------:R-:W-:Y:S01]  /*2070*/  IMAD R0, R13, UR4, RZ ;  /* 0x000000040d007c24 */ /* 0x000fe2000f8e02ff */
[----:B------:R-:W-:Y:S01]  /*2080*/  UISETP.LT.U32.AND UP0, UPT, UR43, 0x6, UP0 ;  /* 0x000000062b00788c */ /* 0x000fe20008701070 */
[----:B------:R-:W-:Y:S01]  /*2090*/  ISETP.GE.OR P0, PT, R7, UR10, P0 ;  /* 0x0000000a07007c0c */ /* 0x000fe20008706670 */
[----:B------:R-:W-:Y:S01]  /*20a0*/  IMAD.WIDE.U32 R4, R99, UR4, R8 ;  /* 0x0000000463047c25 */ /* 0x000fe2000f8e0008 */
[----:B------:R-:W-:Y:S01]  /*20b0*/  ULDC.64 UR8, c[0x0][0x5c8] ;  /* 0x0001720000087ab9 */ /* 0x000fe20000000a00 */
[----:B------:R-:W-:-:S02]  /*20c0*/  USEL UR6, URZ, 0x1, !UP0 ;  /* 0x000000013f067887 */ /* 0x000fc4000c000000 */
[----:B------:R-:W-:Y:S01]  /*20d0*/  IMAD R11, R99, UR5, R0 ;  /* 0x00000005630b7c24 */ /* 0x000fe2000f8e0200 */
[----:B------:R-:W-:Y:S01]  /*20e0*/  @UP1 UIMAD.WIDE.U32 UR4, UR41, -0x55555555, URZ ;  /* 0xaaaaaaab290418a5 */ /* 0x000fe2000f8e003f */
[----:B------:R-:W-:Y:S01]  /*20f0*/  IMAD.WIDE R100, R101, 0x80, R22 ;  /* 0x0000008065647825 */ /* 0x000fe200078e0216 */
[----:B------:R-:W-:Y:S02]  /*2100*/  ULOP3.LUT UR40, UR40, UR6, URZ, 0x3c, !UPT ;  /* 0x0000000628287292 */ /* 0x000fe4000f8e3c3f */
[----:B------:R-:W-:Y:S01]  /*2110*/  @UP1 USHF.R.U32.HI UR4, URZ, 0x2, UR5 ;  /* 0x000000023f041899 */ /* 0x000fe20008011605 */
[----:B------:R-:W-:Y:S02]  /*2120*/  IMAD.IADD R5, R5, 0x1, R11 ;  /* 0x0000000105057824 */ /* 0x000fe400078e020b */
[----:B------:R-:W-:Y:S01]  /*2130*/  IMAD R11, R101, UR8, RZ ;  /* 0x00000008650b7c24 */ /* 0x000fe2000f8e02ff */
[----:B------:R-:W-:Y:S01]  /*2140*/  @UP1 ULOP3.LUT UR40, UR40, 0x1, UR4, 0x78, !UPT ;  /* 0x0000000128281892 */ /* 0x000fe2000f8e7804 */
[----:B------:R-:W-:-:S04]  /*2150*/  IMAD.WIDE.U32 R104, R100, UR8, R4 ;  /* 0x0000000864687c25 */ /* 0x000fc8000f8e0004 */
[----:B------:R-:W-:Y:S02]  /*2160*/  IMAD R11, R100, UR9, R11 ;  /* 0x00000009640b7c24 */ /* 0x000fe4000f8e020b */
[----:B------:R-:W-:Y:S01]  /*2170*/  IMAD.MOV.U32 R0, RZ, RZ, -0x1 ;  /* 0xffffffffff007424 */ /* 0x000fe200078e00ff */
[----:B------:R-:W-:Y:S06]  /*2180*/  @P0 BRA `(.L_x_32) ;  /* 0x0000004000040947 */ /* 0x000fec0003800000 */
[----:B-----5:R-:W-:Y:S01]  /*2190*/  FSETP.NEU.AND P1, PT, R89, RZ, PT ;  /* 0x000000ff5900720b */ /* 0x020fe20003f2d000 */
[----:B------:R-:W-:Y:S01]  /*21a0*/  IMAD.IADD R4, R93, 0x1, -R3 ;  /* 0x000000015d047824 */ /* 0x000fe200078e0a03 */
[----:B------:R-:W-:Y:S01]  /*21b0*/  BSSY B0, `(.L_x_32) ;  /* 0x00003fe000007945 */ /* 0x000fe20003800000 */
[----:B------:R-:W-:Y:S02]  /*21c0*/  IMAD.IADD R3, R98, 0x1, -R7 ;  /* 0x0000000162037824 */ /* 0x000fe400078e0a07 */
[----:B------:R-:W-:Y:S01]  /*21d0*/  IMAD.IADD R115, R105, 0x1, R11 ;  /* 0x0000000169737824 */ /* 0x000fe200078e020b */
[----:B------:R-:W-:-:S04]  /*21e0*/  ISETP.GT.AND P0, PT, R4, RZ, PT ;  /* 0x000000ff0400720c */ /* 0x000fc80003f04270 */
[----:B------:R-:W-:-:S03]  /*21f0*/  ISETP.GT.AND P3, PT, R3, RZ, P0 ;  /* 0x000000ff0300720c */ /* 0x000fc60000764270 */
[----:B------:R-:W-:Y:S10]  /*2200*/  @!P1 BRA `(.L_x_33) ;  /* 0x0000002c00289947 */ /* 0x000ff40003800000 */
[----:B------:R-:W0:Y:S01]  /*2210*/  LDC.64 R108, c[0x0][0x5b8] ;  /* 0x00016e00ff6c7b82 */ /* 0x000e220000000a00 */
[----:B------:R-:W-:-:S07]  /*2220*/  ULDC.64 UR4, c[0x0][0x5c0] ;  /* 0x0001700000047ab9 */ /* 0x000fce0000000a00 */
[----:B------:R-:W1:Y:S08]  /*2230*/  LDC.64 R110, c[0x0][0x5b0] ;  /* 0x00016c00ff6e7b82 */ /* 0x000e700000000a00 */
[----:B------:R-:W2:Y:S01]  /*2240*/  LDC.64 R112, c[0x0][0x5a8] ;  /* 0x00016a00ff707b82 */ /* 0x000ea20000000a00 */
[-C--:B0-----:R-:W-:Y:S02]  /*2250*/  IMAD R6, R13, R108.reuse, RZ ;  /* 0x0000006c0d067224 */ /* 0x081fe400078e02ff */
[----:B------:R-:W-:-:S04]  /*2260*/  IMAD.WIDE.U32 R106, R99, R108, R8 ;  /* 0x0000006c636a7225 */ /* 0x000fc800078e0008 */
[----:B------:R-:W-:Y:S02]  /*2270*/  IMAD R105, R99, R109, R6 ;  /* 0x0000006d63697224 */ /* 0x000fe400078e0206 */
[-C--:B-1----:R-:W-:Y:S02]  /*2280*/  IMAD R5, R101, R110.reuse, RZ ;  /* 0x0000006e65057224 */ /* 0x082fe400078e02ff */
[----:B------:R-:W-:Y:S02]  /*2290*/  IMAD.IADD R13, R107, 0x1, R105 ;  /* 0x000000016b0d7824 */ /* 0x000fe400078e0269 */
[----:B------:R-:W-:Y:S02]  /*22a0*/  IMAD.MOV.U32 R12, RZ, RZ, R106 ;  /* 0x000000ffff0c7224 */ /* 0x000fe400078e006a */
[C---:B------:R-:W-:Y:S02]  /*22b0*/  IMAD R109, R100.reuse, R111, R5 ;  /* 0x0000006f646d7224 */ /* 0x040fe400078e0205 */
[----:B------:R-:W-:-:S04]  /*22c0*/  IMAD.WIDE.U32 R6, R100, R110, R12 ;  /* 0x0000006e64067225 */ /* 0x000fc800078e000c */
[----:B------:R-:W-:Y:S01]  /*22d0*/  IMAD.IADD R5, R7, 0x1, R109 ;  /* 0x0000000107057824 */ /* 0x000fe200078e026d */
[----:B--2---:R-:W-:-:S04]  /*22e0*/  LEA R14, P1, R6, R112, 0x1 ;  /* 0x00000070060e7211 */ /* 0x004fc800078208ff */
[----:B------:R-:W-:-:S05]  /*22f0*/  LEA.HI.X R15, R6, R113, R5, 0x1, P1 ;  /* 0x00000071060f7211 */ /* 0x000fca00008f0c05 */
[----:B------:R0:W2:Y:S01]  /*2300*/  @P3 LDG.E.LTC128B.U16 R5, desc[UR38][R14.64] ;  /* 0x000000260e053981 */ /* 0x0000a2000c1e1520 */
[----:B------:R-:W-:Y:S01]  /*2310*/  IMAD.WIDE.U32 R6, R100, R110, R8 ;  /* 0x0000006e64067225 */ /* 0x000fe200078e0008 */
[----:B------:R-:W-:Y:S03]  /*2320*/  BSSY B1, `(.L_x_34) ;  /* 0x0000013000017945 */ /* 0x000fe60003800000 */
[----:B------:R-:W-:Y:S02]  /*2330*/  IMAD.IADD R7, R109, 0x1, R7 ;  /* 0x000000016d077824 */ /* 0x000fe400078e0207 */
[----:B------:R-:W-:Y:S01]  /*2340*/  IMAD.WIDE.U32 R20, R99, R108, R6 ;  /* 0x0000006c63147225 */ /* 0x000fe200078e0006 */
[----:B0-----:R-:W-:-:S03]  /*2350*/  SHF.L.U64.HI R15, R110, 0x3, R111 ;  /* 0x000000036e0f7819 */ /* 0x001fc6000001026f */
[----:B------:R-:W-:Y:S01]  /*2360*/  IMAD.IADD R7, R105, 0x1, R21 ;  /* 0x0000000169077824 */ /* 0x000fe200078e0215 */
[----:B------:R-:W-:Y:S01]  /*2370*/  LEA R6, P4, R20, R112, 0x1 ;  /* 0x0000007014067211 */ /* 0x000fe200078808ff */
[----:B------:R-:W-:-:S03]  /*2380*/  IMAD.SHL.U32 R14, R110, 0x8, RZ ;  /* 0x000000086e0e7824 */ /* 0x000fc600078e00ff */
[----:B------:R-:W-:Y:S01]  /*2390*/  LEA.HI.X R7, R20, R113, R7, 0x1, P4 ;  /* 0x0000007114077211 */ /* 0x000fe200020f0c07 */
[----:B--2---:R-:W-:-:S05]  /*23a0*/  HADD2.F32 R10, -RZ, R5.H0_H0 ;  /* 0x20000005ff0a7230 */ /* 0x004fca0000004100 */
[----:B------:R-:W-:Y:S01]  /*23b0*/  FMUL R11, R10, R89 ;  /* 0x000000590a0b7220 */ /* 0x000fe20000400000 */
[----:B------:R-:W-:-:S03]  /*23c0*/  LEA R10, P1, R104, UR4, 0x1 ;  /* 0x00000004680a7c11 */ /* 0x000fc6000f8208ff */
[----:B------:R-:W-:Y:S01]  /*23d0*/  FFMA R24, R24, R88, R11 ;  /* 0x0000005818187223 */ /* 0x000fe2000000000b */
[----:B------:R-:W-:Y:S02]  /*23e0*/  LEA.HI.X R11, R104, UR5, R115, 0x1, P1 ;  /* 0x00000005680b7c11 */ /* 0x000fe400088f0c73 */
[----:B------:R-:W-:Y:S02]  /*23f0*/  ISETP.GT.AND P1, PT, R4, 0x1, PT ;  /* 0x000000010400780c */ /* 0x000fe40003f24270 */
[----:B------:R-:W-:Y:S02]  /*2400*/  F2FP.F16.F32.PACK_AB R24, RZ, R24 ;  /* 0x00000018ff18723e */ /* 0x000fe400000000ff */
[----:B------:R-:W-:-:S03]  /*2410*/  ISETP.GT.AND P2, PT, R3, RZ, P1 ;  /* 0x000000ff0300720c */ /* 0x000fc60000f44270 */
[----:B------:R0:W-:Y:S10]  /*2420*/  @P3 STG.E.U16 desc[UR38][R10.64], R24 ;  /* 0x000000180a003986 */ /* 0x0001f4000c101526 */
[----:B------:R-:W-:Y:S05]  /*2430*/  @!P2 BRA `(.L_x_35) ;  /* 0x000000000004a947 */ /* 0x000fea0003800000 */
[----:B------:R1:W5:Y:S02]  /*2440*/  LDG.E.LTC128B.U16 R5, desc[UR38][R6.64+0x2] ;  /* 0x0000022606057981 */ /* 0x000364000c1e1520 */
.L_x_35:
[----:B------:R-:W-:Y:S05]  /*2450*/  BSYNC B1 ;  /* 0x0000000000017941 */ /* 0x000fea0003800000 */
.L_x_34:
[----:B-----5:R-:W-:Y:S01]  /*2460*/  HADD2.F32 R12, -RZ, R5.H0_H0 ;  /* 0x20000005ff0c7230 */ /* 0x020fe20000004100 */
[----:B------:R-:W-:Y:S01]  /*2470*/  ISETP.GT.AND P0, PT, R3, 0x8, P0 ;  /* 0x000000080300780c */ /* 0x000fe20000704270 */
[----:B------:R-:W-:Y:S01]  /*2480*/  IMAD.WIDE.U32 R20, R100, R110, R14 ;  /* 0x0000006e64147225 */ /* 0x000fe200078e000e */
[----:B0-----:R-:W-:-:S03]  /*2490*/  PRMT R24, R5, 0x7610, R24 ;  /* 0x0000761005187816 */ /* 0x001fc60000000018 */
[----:B------:R-:W-:Y:S01]  /*24a0*/  FMUL R12, R12, R89 ;  /* 0x000000590c0c7220 */ /* 0x000fe20000400000 */
[----:B------:R-:W-:Y:S01]  /*24b0*/  IMAD.IADD R109, R109, 0x1, R21 ;  /* 0x000000016d6d7824 */ /* 0x000fe200078e0215 */
[----:B------:R-:W-:Y:S02]  /*24c0*/  IADD3 R106, P3, R106, R20, RZ ;  /* 0x000000146a6a7210 */ /* 0x000fe40007f7e0ff */
[----:B------:R-:W-:-:S03]  /*24d0*/  FFMA R12, R25, R88, R12 ;  /* 0x00000058190c7223 */ /* 0x000fc6000000000c */
[----:B------:R-:W-:Y:S01]  /*24e0*/  IMAD.X R13, R109, 0x1, R13, P3 ;  /* 0x000000016d0d7824 */ /* 0x000fe200018e060d */
[C---:B------:R-:W-:Y:S02]  /*24f0*/  LEA R14, P3, R106.reuse, R112, 0x1 ;  /* 0x000000706a0e7211 */ /* 0x040fe400078608ff */
[----:B------:R-:W-:Y:S02]  /*2500*/  F2FP.F16.F32.PACK_AB R12, RZ, R12 ;  /* 0x0000000cff0c723e */ /* 0x000fe400000000ff */
[----:B------:R-:W-:Y:S02]  /*2510*/  LEA.HI.X R15, R106, R113, R13, 0x1, P3 ;  /* 0x000000716a0f7211 */ /* 0x000fe400018f0c0d */
[----:B------:R-:W-:-:S05]  /*2520*/  PRMT R21, R12, 0x7610, R21 ;  /* 0x000076100c157816 */ /* 0x000fca0000000015 */
[----:B------:R0:W-:Y:S04]  /*2530*/  @P2 STG.E.U16 desc[UR38][R10.64+0x2], R21 ;  /* 0x000002150a002986 */ /* 0x0001e8000c101526 */
[----:B------:R-:W2:Y:S01]  /*2540*/  @P0 LDG.E.LTC128B.U16 R24, desc[UR38][R14.64] ;  /* 0x000000260e180981 */ /* 0x000ea2000c1e1520 */
[----:B------:R-:W-:Y:S01]  /*2550*/  IADD3 R20, P2, R8, R20, RZ ;  /* 0x0000001408147210 */ /* 0x000fe20007f5e0ff */
[----:B------:R-:W-:Y:S01]  /*2560*/  BSSY B1, `(.L_x_36) ;  /* 0x0000011000017945 */ /* 0x000fe20003800000 */
[C---:B------:R-:W-:Y:S02]  /*2570*/  SHF.L.U64.HI R13, R90.reuse, 0x1, R91 ;  /* 0x000000015a0d7819 */ /* 0x040fe4000001025b */
[----:B------:R-:W-:Y:S01]  /*2580*/  ISETP.GT.AND P1, PT, R3, 0x8, P1 ;  /* 0x000000080300780c */ /* 0x000fe20000f24270 */
[----:B0-----:R-:W-:Y:S01]  /*2590*/  IMAD.X R21, R9, 0x1, R109, P2 ;  /* 0x0000000109157824 */ /* 0x001fe200010e066d */
[----:B------:R-:W-:Y:S01]  /*25a0*/  LEA R12, P2, R90, R10, 0x1 ;  /* 0x0000000a5a0c7211 */ /* 0x000fe200078408ff */
[----:B------:R-:W-:-:S04]  /*25b0*/  IMAD.WIDE.U32 R20, R99, R108, R20 ;  /* 0x0000006c63147225 */ /* 0x000fc800078e0014 */
[----:B------:R-:W-:Y:S02]  /*25c0*/  IMAD.X R13, R13, 0x1, R11, P2 ;  /* 0x000000010d0d7824 */ /* 0x000fe400010e060b */
[----:B------:R-:W-:Y:S02]  /*25d0*/  IMAD.IADD R9, R105, 0x1, R21 ;  /* 0x0000000169097824 */ /* 0x000fe400078e0215 */
[----:B--2---:R-:W-:-:S05]  /*25e0*/  HADD2.F32 R8, -RZ, R24.H0_H0 ;  /* 0x20000018ff087230 */ /* 0x004fca0000004100 */
[----:B------:R-:W-:Y:S01]  /*25f0*/  FMUL R5, R8, R89 ;  /* 0x0000005908057220 */ /* 0x000fe20000400000 */
[----:B------:R-:W-:-:S03]  /*2600*/  LEA R8, P3, R20, R112, 0x1 ;  /* 0x0000007014087211 */ /* 0x000fc600078608ff */
[----:B------:R-:W-:Y:S01]  /*2610*/  FFMA R5, R26, R88, R5 ;  /* 0x000000581a057223 */ /* 0x000fe20000000005 */
[----:B------:R-:W-:-:S04]  /*2620*/  LEA.HI.X R9, R20, R113, R9, 0x1, P3 ;  /* 0x0000007114097211 */ /* 0x000fc800018f0c09 */
[----:B------:R-:W-:-:S05]  /*2630*/  F2FP.F16.F32.PACK_AB R5, RZ, R5 ;  /* 0x00000005ff05723e */ /* 0x000fca00000000ff */
[----:B------:R0:W-:Y:S01]  /*2640*/  @P0 STG.E.U16 desc[UR38][R12.64], R5 ;  /* 0x000000050c000986 */ /* 0x0001e2000c101526 */
[----:B------:R-:W-:Y:S05]  /*2650*/  @!P1 BRA `(.L_x_37) ;  /* 0x0000000000049947 */ /* 0x000fea0003800000 */
[----:B------:R2:W5:Y:S02]  /*2660*/  LDG.E.LTC128B.U16 R24, desc[UR38][R8.64+0x2] ;  /* 0x0000022608187981 */ /* 0x000564000c1e1520 */
.L_x_37:
[----:B------:R-:W-:Y:S05]  /*2670*/  BSYNC B1 ;  /* 0x0000000000017941 */ /* 0x000fea0003800000 */
.L_x_36:
[----:B-----5:R-:W-:Y:S01]  /*2680*/  HADD2.F32 R14, -RZ, R24.H0_H0 ;  /* 0x20000018ff0e7230 */ /* 0x020fe20000004100 */
[----:B------:R-:W-:Y:S01]  /*2690*/  ISETP.GT.AND P0, PT, R4, 0x8, PT ;  /* 0x000000080400780c */ /* 0x000fe20003f04270 */
[----:B------:R-:W-:Y:S03]  /*26a0*/  BSSY B1, `(.L_x_38) ;  /* 0x0000008000017945 */ /* 0x000fe60003800000 */
[----:B------:R-:W-:Y:S01]  /*26b0*/  FMUL R14, R14, R89 ;  /* 0x000000590e0e7220 */ /* 0x000fe20000400000 */
[----:B------:R-:W-:-:S03]  /*26c0*/  ISETP.GT.AND P2, PT, R3, RZ, P0 ;  /* 0x000000ff0300720c */ /* 0x000fc60000744270 */
[----:B------:R-:W-:-:S05]  /*26d0*/  FFMA R14, R27, R88, R14 ;  /* 0x000000581b0e7223 */ /* 0x000fca000000000e */
[----:B------:R-:W-:-:S05]  /*26e0*/  F2FP.F16.F32.PACK_AB R14, RZ, R14 ;  /* 0x0000000eff0e723e */ /* 0x000fca00000000ff */
[----:B------:R3:W-:Y:S01]  /*26f0*/  @P1 STG.E.U16 desc[UR38][R12.64+0x2], R14 ;  /* 0x0000020e0c001986 */ /* 0x0007e2000c101526 */
[----:B------:R-:W-:Y:S05]  /*2700*/  @!P2 BRA `(.L_x_39) ;  /* 0x000000000004a947 */ /* 0x000fea0003800000 */
[----:B------:R4:W5:Y:S02]  /*2710*/  LDG.E.LTC128B.U16 R24, desc[UR38][R6.64+0x10] ;  /* 0x0000102606187981 */ /* 0x000964000c1e1520 */
.L_x_39:
[----:B------:R-:W-:Y:S05]  /*2720*/  BSYNC B1 ;  /* 0x0000000000017941 */ /* 0x000fea0003800000 */
.L_x_38:
[----:B---3-5:R-:W-:Y:S01]  /*2730*/  HADD2.F32 R14, -RZ, R24.H0_H0 ;  /* 0x20000018ff0e7230 */ /* 0x028fe20000004100 */
[----:B------:R-:W-:Y:S01]  /*2740*/  ISETP.GT.AND P1, PT, R4, 0x9, PT ;  /* 0x000000090400780c */ /* 0x000fe20003f24270 */
[----:B------:R-:W-:Y:S03]  /*2750*/  BSSY B1, `(.L_x_40) ;  /* 0x0000008000017945 */ /* 0x000fe60003800000 */
[----:B0-----:R-:W-:Y:S01]  /*2760*/  FMUL R5, R14, R89 ;  /* 0x000000590e057220 */ /* 0x001fe20000400000 */
[----:B------:R-:W-:-:S03]  /*2770*/  ISETP.GT.AND P3, PT, R3, RZ, P1 ;  /* 0x000000ff0300720c */ /* 0x000fc60000f64270 */
[----:B------:R-:W-:-:S05]  /*2780*/  FFMA R5, R28, R88, R5 ;  /* 0x000000581c057223 */ /* 0x000fca0000000005 */
[----:B------:R-:W-:-:S05]  /*2790*/  F2FP.F16.F32.PACK_AB R5, RZ, R5 ;  /* 0x00000005ff05723e */ /* 0x000fca00000000ff */
[----:B------:R0:W-:Y:S01]  /*27a0*/  @P2 STG.E.U16 desc[UR38][R10.64+0x10], R5 ;  /* 0x000010050a002986 */ /* 0x0001e2000c101526 */
[----:B------:R-:W-:Y:S05]  /*27b0*/  @!P3 BRA `(.L_x_41) ;  /* 0x000000000004b947 */ /* 0x000fea0003800000 */
[----:B------:R3:W5:Y:S02]  /*27c0*/  LDG.E.LTC128B.U16 R24, desc[UR38][R6.64+0x12] ;  /* 0x0000122606187981 */ /* 0x000764000c1e1520 */
.L_x_41:
[----:B------:R-:W-:Y:S05]  /*27d0*/  BSYNC B1 ;  /* 0x0000000000017941 */ /* 0x000fea0003800000 */
.L_x_40:
[----:B-----5:R-:W-:Y:S01]  /*27e0*/  HADD2.F32 R14, -RZ, R24.H0_H0 ;  /* 0x20000018ff0e7230 */ /* 0x020fe20000004100 */
[----:B------:R-:W-:Y:S01]  /*27f0*/  ISETP.GT.AND P0, PT, R3, 0x8, P0 ;  /* 0x000000080300780c */ /* 0x000fe20000704270 */
[----:B------:R-:W-:Y:S03]  /*2800*/  BSSY B1, `(.L_x_42) ;  /* 0x0000007000017945 */ /* 0x000fe60003800000 */
[----:B------:R-:W-:-:S04]  /*2810*/  FMUL R14, R14, R89 ;  /* 0x000000590e0e7220 */ /* 0x000fc80000400000 */
[----:B------:R-:W-:-:S05]  /*2820*/  FFMA R14, R29, R88, R14 ;  /* 0x000000581d0e7223 */ /* 0x000fca000000000e */
[----:B------:R-:W-:-:S05]  /*2830*/  F2FP.F16.F32.PACK_AB R14, RZ, R14 ;  /* 0x0000000eff0e723e */ /* 0x000fca00000000ff */
[----:B------:R0:W-:Y:S01]  /*2840*/  @P3 STG.E.U16 desc[UR38][R10.64+0x12], R14 ;  /* 0x0000120e0a003986 */ /* 0x0001e2000c101526 */
[----:B------:R-:W-:Y:S05]  /*2850*/  @!P0 BRA `(.L_x_43) ;  /* 0x0000000000048947 */ /* 0x000fea0003800000 */
[----:B------:R0:W5:Y:S02]  /*2860*/  LDG.E.LTC128B.U16 R24, desc[UR38][R8.64+0x10] ;  /* 0x0000102608187981 */ /* 0x000164000c1e1520 */
.L_x_43:
[----:B------:R-:W-:Y:S05]  /*2870*/  BSYNC B1 ;  /* 0x0000000000017941 */ /* 0x000fea0003800000 */
.L_x_42:
[----:B0----5:R-:W-:Y:S01]  /*2880*/  HADD2.F32 R14, -RZ, R24.H0_H0 ;  /* 0x20000018ff0e7230 */ /* 0x021fe20000004100 */
        /* <DEDUP_REMOVED lines=8> */
.L_x_45:
[----:B------:R-:W-:Y:S05]  /*2910*/  BSYNC B1 ;  /* 0x0000000000017941 */ /* 0x000fea0003800000 */
.L_x_44:
        /* <DEDUP_REMOVED lines=10> */
.L_x_47:
[----:B------:R-:W-:Y:S05]  /*29c0*/  BSYNC B1 ;  /* 0x0000000000017941 */ /* 0x000fea0003800000 */
.L_x_46:
[----:B0----5:R-:W-:Y:S01]  /*29d0*/  HADD2.F32 R14, -RZ, R24.H0_H0 ;  /* 0x20000018ff0e7230 */ /* 0x021fe20000004100 */
        /* <DEDUP_REMOVED lines=9> */
.L_x_49:
[----:B------:R-:W-:Y:S05]  /*2a70*/  BSYNC B1 ;  /* 0x0000000000017941 */ /* 0x000fea0003800000 */
.L_x_48:
        /* <DEDUP_REMOVED lines=9> */
.L_x_51:
[----:B------:R-:W-:Y:S05]  /*2b10*/  BSYNC B1 ;  /* 0x0000000000017941 */ /* 0x000fea0003800000 */
.L_x_50:
        /* <DEDUP_REMOVED lines=9> */
.L_x_53:
[----:B------:R-:W-:Y:S05]  /*2bb0*/  BSYNC B1 ;  /* 0x0000000000017941 */ /* 0x000fea0003800000 */
.L_x_52:
        /* <DEDUP_REMOVED lines=10> */
.L_x_55:
[----:B------:R-:W-:Y:S05]  /*2c60*/  BSYNC B1 ;  /* 0x0000000000017941 */ /* 0x000fea0003800000 */
.L_x_54:
        /* <DEDUP_REMOVED lines=10> */
.L_x_57:
[----:B------:R-:W-:Y:S05]  /*2d10*/  BSYNC B1 ;  /* 0x0000000000017941 */ /* 0x000fea0003800000 */
.L_x_56:
        /* <DEDUP_REMOVED lines=9> */
.L_x_59:
[----:B------:R-:W-:Y:S05]  /*2db0*/  BSYNC B1 ;  /* 0x0000000000017941 */ /* 0x000fea0003800000 */
.L_x_58:
        /* <DEDUP_REMOVED lines=9> */
.L_x_61:
[----:B------:R-:W-:Y:S05]  /*2e50*/  BSYNC B1 ;  /* 0x0000000000017941 */ /* 0x000fea0003800000 */
.L_x_60:
        /* <DEDUP_REMOVED lines=10> */
.L_x_63:
[----:B------:R-:W-:Y:S05]  /*2f00*/  BSYNC B1 ;  /* 0x0000000000017941 */ /* 0x000fea0003800000 */
.L_x_62:
        /* <DEDUP_REMOVED lines=10> */
.L_x_65:
[----:B------:R-:W-:Y:S05]  /*2fb0*/  BSYNC B1 ;  /* 0x0000000000017941 */ /* 0x000fea0003800000 */
.L_x_64:
        /* <DEDUP_REMOVED lines=9> */
.L_x_67:
[----:B------:R-:W-:Y:S05]  /*3050*/  BSYNC B1 ;  /* 0x0000000000017941 */ /* 0x000fea0003800000 */
.L_x_66:
        /* <DEDUP_REMOVED lines=9> */
.L_x_69:
[----:B------:R-:W-:Y:S05]  /*30f0*/  BSYNC B1 ;  /* 0x0000000000017941 */ /* 0x000fea0003800000 */
.L_x_68:
        /* <DEDUP_REMOVED lines=10> */
.L_x_71:
[----:B------:R-:W-:Y:S05]  /*31a0*/  BSYNC B1 ;  /* 0x0000000000017941 */ /* 0x000fea0003800000 */
.L_x_70:
        /* <DEDUP_REMOVED lines=10> */
.L_x_73:
[----:B------:R-:W-:Y:S05]  /*3250*/  BSYNC B1 ;  /* 0x0000000000017941 */ /* 0x000fea0003800000 */
.L_x_72:
        /* <DEDUP_REMOVED lines=9> */
.L_x_75:
[----:B------:R-:W-:Y:S05]  /*32f0*/  BSYNC B1 ;  /* 0x0000000000017941 */ /* 0x000fea0003800000 */
.L_x_74:
        /* <DEDUP_REMOVED lines=9> */
.L_x_77:
[----:B------:R-:W-:Y:S05]  /*3390*/  BSYNC B1 ;  /* 0x0000000000017941 */ /* 0x000fea0003800000 */
.L_x_76:
        /* <DEDUP_REMOVED lines=10> */
.L_x_79:
[----:B------:R-:W-:Y:S05]  /*3440*/  BSYNC B1 ;  /* 0x0000000000017941 */ /* 0x000fea0003800000 */
.L_x_78:
        /* <DEDUP_REMOVED lines=10> */
.L_x_81:
[----:B------:R-:W-:Y:S05]  /*34f0*/  BSYNC B1 ;  /* 0x0000000000017941 */ /* 0x000fea0003800000 */
.L_x_80:
        /* <DEDUP_REMOVED lines=9> */
.L_x_83:
[----:B------:R-:W-:Y:S05]  /*3590*/  BSYNC B1 ;  /* 0x0000000000017941 */ /* 0x000fea0003800000 */
.L_x_82:
        /* <DEDUP_REMOVED lines=9> */
.L_x_85:
[----:B------:R-:W-:Y:S05]  /*3630*/  BSYNC B1 ;  /* 0x0000000000017941 */ /* 0x000fea0003800000 */
.L_x_84:
        /* <DEDUP_REMOVED lines=10> */
.L_x_87:
[----:B------:R-:W-:Y:S05]  /*36e0*/  BSYNC B1 ;  /* 0x0000000000017941 */ /* 0x000fea0003800000 */
.L_x_86:
        /* <DEDUP_REMOVED lines=10> */
.L_x_89:
[----:B------:R-:W-:Y:S05]  /*3790*/  BSYNC B1 ;  /* 0x0000000000017941 */ /* 0x000fea0003800000 */
.L_x_88:
        /* <DEDUP_REMOVED lines=9> */
.L_x_91:
[----:B------:R-:W-:Y:S05]  /*3830*/  BSYNC B1 ;  /* 0x0000000000017941 */ /* 0x000fea0003800000 */
.L_x_90:
        /* <DEDUP_REMOVED lines=9> */
.L_x_93:
[----:B------:R-:W-:Y:S05]  /*38d0*/  BSYNC B1 ;  /* 0x0000000000017941 */ /* 0x000fea0003800000 */
.L_x_92:
        /* <DEDUP_REMOVED lines=10> */
.L_x_95:
[----:B------:R-:W-:Y:S05]  /*3980*/  BSYNC B1 ;  /* 0x0000000000017941 */ /* 0x000fea0003800000 */
.L_x_94:
        /* <DEDUP_REMOVED lines=10> */
.L_x_97:
[----:B------:R-:W-:Y:S05]  /*3a30*/  BSYNC B1 ;  /* 0x0000000000017941 */ /* 0x000fea0003800000 */
.L_x_96:
        /* <DEDUP_REMOVED lines=9> */
.L_x_99:
[----:B------:R-:W-:Y:S05]  /*3ad0*/  BSYNC B1 ;  /* 0x0000000000017941 */ /* 0x000fea0003800000 */
.L_x_98:
        /* <DEDUP_REMOVED lines=9> */
.L_x_101:
[----:B------:R-:W-:Y:S05]  /*3b70*/  BSYNC B1 ;  /* 0x0000000000017941 */ /* 0x000fea0003800000 */
.L_x_100:
        /* <DEDUP_REMOVED lines=10> */
.L_x_103:
[----:B------:R-:W-:Y:S05]  /*3c20*/  BSYNC B1 ;  /* 0x0000000000017941 */ /* 0x000fea0003800000 */
.L_x_102:
        /* <DEDUP_REMOVED lines=10> */
.L_x_105:
[----:B------:R-:W-:Y:S05]  /*3cd0*/  BSYNC B1 ;  /* 0x0000000000017941 */ /* 0x000fea0003800000 */
.L_x_104:
        /* <DEDUP_REMOVED lines=9> */
.L_x_107:
[----:B------:R-:W-:Y:S05]  /*3d70*/  BSYNC B1 ;  /* 0x0000000000017941 */ /* 0x000fea0003800000 */
.L_x_106:
        /* <DEDUP_REMOVED lines=9> */
.L_x_109:
[----:B------:R-:W-:Y:S05]  /*3e10*/  BSYNC B1 ;  /* 0x0000000000017941 */ /* 0x000fea0003800000 */
.L_x_108:
        /* <DEDUP_REMOVED lines=10> */
.L_x_111:
[----:B------:R-:W-:Y:S05]  /*3ec0*/  BSYNC B1 ;  /* 0x0000000000017941 */ /* 0x000fea0003800000 */
.L_x_110:
        /* <DEDUP_REMOVED lines=10> */
.L_x_113:
[----:B------:R-:W-:Y:S05]  /*3f70*/  BSYNC B1 ;  /* 0x0000000000017941 */ /* 0x000fea0003800000 */
.L_x_112:
        /* <DEDUP_REMOVED lines=9> */
.L_x_115:
[----:B------:R-:W-:Y:S05]  /*4010*/  BSYNC B1 ;  /* 0x0000000000017941 */ /* 0x000fea0003800000 */
.L_x_114:
        /* <DEDUP_REMOVED lines=9> */
.L_x_117:
[----:B------:R-:W-:Y:S05]  /*40b0*/  BSYNC B1 ;  /* 0x0000000000017941 */ /* 0x000fea0003800000 */
.L_x_116:
        /* <DEDUP_REMOVED lines=10> */
.L_x_119:
[----:B------:R-:W-:Y:S05]  /*4160*/  BSYNC B1 ;  /* 0x0000000000017941 */ /* 0x000fea0003800000 */
.L_x_118:
        /* <DEDUP_REMOVED lines=10> */
.L_x_121:
[----:B------:R-:W-:Y:S05]  /*4210*/  BSYNC B1 ;  /* 0x0000000000017941 */ /* 0x000fea0003800000 */
.L_x_120:
        /* <DEDUP_REMOVED lines=9> */
.L_x_123:
[----:B------:R-:W-:Y:S05]  /*42b0*/  BSYNC B1 ;  /* 0x0000000000017941 */ /* 0x000fea0003800000 */
.L_x_122:
        /* <DEDUP_REMOVED lines=9> */
.L_x_125:
[----:B------:R-:W-:Y:S05]  /*4350*/  BSYNC B1 ;  /* 0x0000000000017941 */ /* 0x000fea0003800000 */
.L_x_124:
        /* <DEDUP_REMOVED lines=10> */
.L_x_127:
[----:B------:R-:W-:Y:S05]  /*4400*/  BSYNC B1 ;  /* 0x0000000000017941 */ /* 0x000fea0003800000 */
.L_x_126:
        /* <DEDUP_REMOVED lines=10> */
.L_x_129:
[----:B------:R-:W-:Y:S05]  /*44b0*/  BSYNC B1 ;  /* 0x0000000000017941 */ /* 0x000fea0003800000 */
.L_x_128:
        /* <DEDUP_REMOVED lines=9> */
.L_x_131:
[----:B------:R-:W-:Y:S05]  /*4550*/  BSYNC B1 ;  /* 0x0000000000017941 */ /* 0x000fea0003800000 */
.L_x_130:
        /* <DEDUP_REMOVED lines=9> */
.L_x_133:
[----:B------:R-:W-:Y:S05]  /*45f0*/  BSYNC B1 ;  /* 0x0000000000017941 */ /* 0x000fea0003800000 */
.L_x_132:
        /* <DEDUP_REMOVED lines=10> */
.L_x_135:
[----:B------:R-:W-:Y:S05]  /*46a0*/  BSYNC B1 ;  /* 0x0000000000017941 */ /* 0x000fea0003800000 */
.L_x_134:
        /* <DEDUP_REMOVED lines=10> */
.L_x_137:
[----:B------:R-:W-:Y:S05]  /*4750*/  BSYNC B1 ;  /* 0x0000000000017941 */ /* 0x000fea0003800000 */
.L_x_136:
        /* <DEDUP_REMOVED lines=9> */
.L_x_139:
[----:B------:R-:W-:Y:S05]  /*47f0*/  BSYNC B1 ;  /* 0x0000000000017941 */ /* 0x000fea0003800000 */
.L_x_138:
        /* <DEDUP_REMOVED lines=9> */
.L_x_141:
[----:B------:R-:W-:Y:S05]  /*4890*/  BSYNC B1 ;  /* 0x0000000000017941 */ /* 0x000fea0003800000 */
.L_x_140:
        /* <DEDUP_REMOVED lines=10> */
.L_x_143:
[----:B------:R-:W-:Y:S05]  /*4940*/  BSYNC B1 ;  /* 0x0000000000017941 */ /* 0x000fea0003800000 */
.L_x_142:
        /* <DEDUP_REMOVED lines=10> */
.L_x_145:
[----:B------:R-:W-:Y:S05]  /*49f0*/  BSYNC B1 ;  /* 0x0000000000017941 */ /* 0x000fea0003800000 */
.L_x_144:
        /* <DEDUP_REMOVED lines=9> */
.L_x_147:
[----:B------:R-:W-:Y:S05]  /*4a90*/  BSYNC B1 ;  /* 0x0000000000017941 */ /* 0x000fea0003800000 */
.L_x_146:
        /* <DEDUP_REMOVED lines=9> */
.L_x_149:
[----:B------:R-:W-:Y:S05]  /*4b30*/  BSYNC B1 ;  /* 0x0000000000017941 */ /* 0x000fea0003800000 */
.L_x_148:
        /* <DEDUP_REMOVED lines=10> */
.L_x_151:
[----:B------:R-:W-:Y:S05]  /*4be0*/  BSYNC B1 ;  /* 0x0000000000017941 */ /* 0x000fea0003800000 */
.L_x_150:
[----:B0----5:R-:W-:Y:S01]  /*4bf0*/  HADD2.F32 R14, -RZ, R24.H0_H0 ;  /* 0x20000018ff0e7230 */ /* 0x021fe20000004100 */
[----:B------:R-:W-:Y:S01]  /*4c00*/  ISETP.GT.AND P1, PT, R4, 0x79, PT ;  /* 0x000000790400780c */ /* 0x000fe20003f24270 */
[----:B------:R-:W-:Y:S01]  /*4c10*/  @P2 IMAD.MOV.U32 R4, RZ, RZ, R10 ;  /* 0x000000ffff042224 */ /* 0x000fe200078e000a */
[----:B------:R-:W-:Y:S02]  /*4c20*/  BSSY B1, `(.L_x_152) ;  /* 0x000000a000017945 */ /* 0x000fe40003800000 */
[----:B------:R-:W-:Y:S01]  /*4c30*/  FMUL R5, R14, R89 ;  /* 0x000000590e057220 */ /* 0x000fe20000400000 */
[----:B------:R-:W-:-:S03]  /*4c40*/  ISETP.GT.AND P3, PT, R3, RZ, P1 ;  /* 0x000000ff0300720c */ /* 0x000fc60000f64270 */
[----:B------:R-:W-:-:S05]  /*4c50*/  FFMA R5, R84, R88, R5 ;  /* 0x0000005854057223 */ /* 0x000fca0000000005 */
[----:B------:R-:W-:-:S04]  /*4c60*/  F2FP.F16.F32.PACK_AB R5, RZ, R5 ;  /* 0x00000005ff05723e */ /* 0x000fc800000000ff */
[----:B------:R-:W-:Y:S01]  /*4c70*/  PRMT R14, R5, 0x7610, R14 ;  /* 0x00007610050e7816 */ /* 0x000fe2000000000e */
[----:B------:R-:W-:-:S05]  /*4c80*/  @P2 IMAD.MOV.U32 R5, RZ, RZ, R11 ;  /* 0x000000ffff052224 */ /* 0x000fca00078e000b */
[----:B------:R0:W-:Y:S01]  /*4c90*/  @P2 STG.E.U16 desc[UR38][R4.64+0xf0], R14 ;  /* 0x0000f00e04002986 */ /* 0x0001e2000c101526 */
[----:B------:R-:W-:Y:S05]  /*4ca0*/  @!P3 BRA `(.L_x_153) ;  /* 0x000000000004b947 */ /* 0x000fea0003800000 */
[----:B------:R0:W5:Y:S02]  /*4cb0*/  LDG.E.LTC128B.U16 R24, desc[UR38][R6.64+0xf2] ;  /* 0x0000f22606187981 */ /* 0x000164000c1e1520 */
.L_x_153:
[----:B------:R-:W-:Y:S05]  /*4cc0*/  BSYNC B1 ;  /* 0x0000000000017941 */ /* 0x000fea0003800000 */
.L_x_152:
        /* <DEDUP_REMOVED lines=9> */
.L_x_155:
[----:B------:R-:W-:Y:S05]  /*4d60*/  BSYNC B1 ;  /* 0x0000000000017941 */ /* 0x000fea0003800000 */
.L_x_154:
[----:B0----5:R-:W-:Y:S01]  /*4d70*/  HADD2.F32 R4, -RZ, R24.H0_H0 ;  /* 0x20000018ff047230 */ /* 0x021fe20000004100 */
[----:B------:R-:W-:Y:S01]  /*4d80*/  ISETP.GT.AND P1, PT, R3, 0x8, P1 ;  /* 0x000000080300780c */ /* 0x000fe20000f24270 */
[----:B------:R-:W-:Y:S03]  /*4d90*/  BSSY B1, `(.L_x_156) ;  /* 0x000000a000017945 */ /* 0x000fe60003800000 */
[----:B------:R-:W-:Y:S01]  /*4da0*/  FMUL R5, R4, R89 ;  /* 0x0000005904057220 */ /* 0x000fe20000400000 */
[----:B------:R-:W-:-:S03]  /*4db0*/  @P0 IMAD.MOV.U32 R4, RZ, RZ, R12 ;  /* 0x000000ffff040224 */ /* 0x000fc600078e000c */
[----:B------:R-:W-:-:S05]  /*4dc0*/  FFMA R5, R86, R88, R5 ;  /* 0x0000005856057223 */ /* 0x000fca0000000005 */
[----:B------:R-:W-:-:S04]  /*4dd0*/  F2FP.F16.F32.PACK_AB R5, RZ, R5 ;  /* 0x00000005ff05723e */ /* 0x000fc800000000ff */
[----:B-1-34-:R-:W-:Y:S01]  /*4de0*/  PRMT R6, R5, 0x7610, R6 ;  /* 0x0000761005067816 */ /* 0x01afe20000000006 */
[----:B------:R-:W-:-:S05]  /*4df0*/  @P0 IMAD.MOV.U32 R5, RZ, RZ, R13 ;  /* 0x000000ffff050224 */ /* 0x000fca00078e000d */
[----:B------:R0:W-:Y:S01]  /*4e00*/  @P0 STG.E.U16 desc[UR38][R4.64+0xf0], R6 ;  /* 0x0000f00604000986 */ /* 0x0001e2000c101526 */
[----:B------:R-:W-:Y:S05]  /*4e10*/  @!P1 BRA `(.L_x_157) ;  /* 0x0000000000049947 */ /* 0x000fea0003800000 */
[----:B------:R1:W5:Y:S02]  /*4e20*/  LDG.E.LTC128B.U16 R24, desc[UR38][R8.64+0xf2] ;  /* 0x0000f22608187981 */ /* 0x000364000c1e1520 */
.L_x_157:
[----:B------:R-:W-:Y:S05]  /*4e30*/  BSYNC B1 ;  /* 0x0000000000017941 */ /* 0x000fea0003800000 */
.L_x_156:
[----:B------:R-:W-:Y:S05]  /*4e40*/  @!P1 BRA `(.L_x_158) ;  /* 0x0000001000d09947 */ /* 0x000fea0003800000 */
[----:B-----5:R-:W-:-:S05]  /*4e50*/  HADD2.F32 R24, -RZ, R24.H0_H0 ;  /* 0x20000018ff187230 */ /* 0x020fca0000004100 */
[----:B------:R-:W-:-:S04]  /*4e60*/  FMUL R24, R24, R89 ;  /* 0x0000005918187220 */ /* 0x000fc80000400000 */
[----:B------:R-:W-:-:S05]  /*4e70*/  FFMA R24, R87, R88, R24 ;  /* 0x0000005857187223 */ /* 0x000fca0000000018 */
[----:B------:R-:W-:-:S05]  /*4e80*/  F2FP.F16.F32.PACK_AB R24, RZ, R24 ;  /* 0x00000018ff18723e */ /* 0x000fca00000000ff */
[----:B------:R3:W-:Y:S01]  /*4e90*/  STG.E.U16 desc[UR38][R12.64+0xf2], R24 ;  /* 0x0000f2180c007986 */ /* 0x0007e2000c101526 */
[----:B------:R-:W-:Y:S05]  /*4ea0*/  BRA `(.L_x_158) ;  /* 0x0000001000b87947 */ /* 0x000fea0003800000 */
.L_x_33:
[----:B------:R-:W-:Y:S01]  /*4eb0*/  ISETP.GT.AND P2, PT, R4, 0x1, PT ;  /* 0x000000010400780c */ /* 0x000fe20003f44270 */
[----:B------:R-:W-:Y:S01]  /*4ec0*/  ULDC.64 UR4, c[0x0][0x5c0] ;  /* 0x0001700000047ab9 */ /* 0x000fe20000000a00 */
[-C--:B------:R-:W-:Y:S01]  /*4ed0*/  FMUL R24, R24, R88.reuse ;  /* 0x0000005818187220 */ /* 0x080fe20000400000 */
[-C--:B------:R-:W-:Y:S01]  /*4ee0*/  FMUL R25, R25, R88.reuse ;  /* 0x0000005819197220 */ /* 0x080fe20000400000 */
[----:B------:R-:W-:Y:S01]  /*4ef0*/  ISETP.GT.AND P1, PT, R3, RZ, P2 ;  /* 0x000000ff0300720c */ /* 0x000fe20001724270 */
[-C--:B------:R-:W-:Y:S01]  /*4f00*/  FMUL R26, R26, R88.reuse ;  /* 0x000000581a1a7220 */ /* 0x080fe20000400000 */
[----:B------:R-:W-:Y:S01]  /*4f10*/  LEA R6, P4, R104, UR4, 0x1 ;  /* 0x0000000468067c11 */ /* 0x000fe2000f8808ff */
[----:B------:R-:W-:Y:S01]  /*4f20*/  FMUL R27, R27, R88 ;  /* 0x000000581b1b7220 */ /* 0x000fe20000400000 */
[----:B------:R-:W-:Y:S01]  /*4f30*/  F2FP.F16.F32.PACK_AB R24, RZ, R24 ;  /* 0x00000018ff18723e */ /* 0x000fe200000000ff */
[-C--:B------:R-:W-:Y:S01]  /*4f40*/  FMUL R28, R28, R88.reuse ;  /* 0x000000581c1c7220 */ /* 0x080fe20000400000 */
[----:B------:R-:W-:Y:S01]  /*4f50*/  LEA.HI.X R7, R104, UR5, R115, 0x1, P4 ;  /* 0x0000000568077c11 */ /* 0x000fe2000a0f0c73 */
[-C--:B------:R-:W-:Y:S01]  /*4f60*/  FMUL R29, R29, R88.reuse ;  /* 0x000000581d1d7220 */ /* 0x080fe20000400000 */
[----:B------:R-:W-:Y:S01]  /*4f70*/  F2FP.F16.F32.PACK_AB R25, RZ, R25 ;  /* 0x00000019ff19723e */ /* 0x000fe200000000ff */
[-C--:B------:R-:W-:Y:S01]  /*4f80*/  FMUL R30, R30, R88.reuse ;  /* 0x000000581e1e7220 */ /* 0x080fe20000400000 */
[----:B------:R-:W-:Y:S01]  /*4f90*/  ISETP.GT.AND P2, PT, R3, 0x8, P2 ;  /* 0x000000080300780c */ /* 0x000fe20001744270 */
[----:B------:R-:W-:Y:S01]  /*4fa0*/  @P3 STG.E.U16 desc[UR38][R6.64], R24 ;  /* 0x0000001806003986 */ /* 0x000fe2000c101526 */
[C---:B------:R-:W-:Y:S01]  /*4fb0*/  SHF.L.U64.HI R5, R90.reuse, 0x1, R91 ;  /* 0x000000015a057819 */ /* 0x040fe2000001025b */
[----:B------:R-:W-:Y:S01]  /*4fc0*/  FMUL R31, R31, R88 ;  /* 0x000000581f1f7220 */ /* 0x000fe20000400000 */
[----:B------:R-:W-:Y:S01]  /*4fd0*/  LEA R8, P3, R90, R6, 0x1 ;  /* 0x000000065a087211 */ /* 0x000fe200078608ff */
[----:B------:R-:W-:Y:S01]  /*4fe0*/  @P1 STG.E.U16 desc[UR38][R6.64+0x2], R25 ;  /* 0x0000021906001986 */ /* 0x000fe2000c101526 */
[----:B------:R-:W-:Y:S01]  /*4ff0*/  ISETP.GT.AND P1, PT, R3, 0x8, P0 ;  /* 0x000000080300780c */ /* 0x000fe20000724270 */
[----:B------:R-:W-:Y:S01]  /*5000*/  FMUL R32, R32, R88 ;  /* 0x0000005820207220 */ /* 0x000fe20000400000 */
[----:B------:R-:W-:Y:S01]  /*5010*/  F2FP.F16.F32.PACK_AB R26, RZ, R26 ;  /* 0x0000001aff1a723e */ /* 0x000fe200000000ff */
[----:B------:R-:W-:Y:S01]  /*5020*/  IMAD.X R9, R5, 0x1, R7, P3 ;  /* 0x0000000105097824 */ /* 0x000fe200018e0607 */
[----:B------:R-:W-:Y:S01]  /*5030*/  F2FP.F16.F32.PACK_AB R27, RZ, R27 ;  /* 0x0000001bff1b723e */ /* 0x000fe200000000ff */
[-C--:B------:R-:W-:Y:S01]  /*5040*/  FMUL R33, R33, R88.reuse ;  /* 0x0000005821217220 */ /* 0x080fe20000400000 */
[----:B------:R-:W-:Y:S01]  /*5050*/  ISETP.GT.AND P0, PT, R4, 0x8, PT ;  /* 0x000000080400780c */ /* 0x000fe20003f04270 */
[----:B------:R-:W-:Y:S01]  /*5060*/  FMUL R34, R34, R88 ;  /* 0x0000005822227220 */ /* 0x000fe20000400000 */
[----:B------:R-:W-:Y:S01]  /*5070*/  F2FP.F16.F32.PACK_AB R28, RZ, R28 ;  /* 0x0000001cff1c723e */ /* 0x000fe200000000ff */
[-C--:B------:R-:W-:Y:S01]  /*5080*/  FMUL R35, R35, R88.reuse ;  /* 0x0000005823237220 */ /* 0x080fe20000400000 */
[C---:B------:R-:W-:Y:S01]  /*5090*/  ISETP.GT.AND P4, PT, R3.reuse, RZ, P0 ;  /* 0x000000ff0300720c */ /* 0x040fe20000784270 */
[-C--:B------:R-:W-:Y:S01]  /*50a0*/  FMUL R36, R36, R88.reuse ;  /* 0x0000005824247220 */ /* 0x080fe20000400000 */
[----:B------:R-:W-:Y:S01]  /*50b0*/  F2FP.F16.F32.PACK_AB R29, RZ, R29 ;  /* 0x0000001dff1d723e */ /* 0x000fe200000000ff */
[----:B------:R-:W-:Y:S01]  /*50c0*/  @P1 STG.E.U16 desc[UR38][R8.64], R26 ;  /* 0x0000001a08001986 */ /* 0x000fe2000c101526 */
[----:B------:R-:W-:Y:S01]  /*50d0*/  ISETP.GT.AND P1, PT, R3, 0x8, P0 ;  /* 0x000000080300780c */ /* 0x000fe20000724270 */
[----:B------:R-:W-:Y:S01]  /*50e0*/  FMUL R37, R37, R88 ;  /* 0x0000005825257220 */ /* 0x000fe20000400000 */
[----:B------:R-:W-:Y:S01]  /*50f0*/  F2FP.F16.F32.PACK_AB R30, RZ, R30 ;  /* 0x0000001eff1e723e */ /* 0x000fe200000000ff */
[----:B------:R-:W-:Y:S01]  /*5100*/  @P2 STG.E.U16 desc[UR38][R8.64+0x2], R27 ;  /* 0x0000021b08002986 */ /* 0x000fe2000c101526 */
[----:B------:R-:W-:Y:S01]  /*5110*/  ISETP.GT.AND P2, PT, R4, 0x9, PT ;  /* 0x000000090400780c */ /* 0x000fe20003f44270 */
[-C--:B------:R-:W-:Y:S01]  /*5120*/  FMUL R38, R38, R88.reuse ;  /* 0x0000005826267220 */ /* 0x080fe20000400000 */
[----:B------:R-:W-:Y:S01]  /*5130*/  F2FP.F16.F32.PACK_AB R31, RZ, R31 ;  /* 0x0000001fff1f723e */ /* 0x000fe200000000ff */
[-C--:B------:R-:W-:Y:S01]  /*5140*/  FMUL R39, R39, R88.reuse ;  /* 0x0000005827277220 */ /* 0x080fe20000400000 */
[C---:B------:R-:W-:Y:S01]  /*5150*/  ISETP.GT.AND P3, PT, R3.reuse, RZ, P2 ;  /* 0x000000ff0300720c */ /* 0x040fe20001764270 */
[----:B------:R-:W-:Y:S01]  /*5160*/  @P4 STG.E.U16 desc[UR38][R6.64+0x10], R28 ;  /* 0x0000101c06004986 */ /* 0x000fe2000c101526 */
[----:B------:R-:W-:Y:S01]  /*5170*/  ISETP.GT.AND P2, PT, R3, 0x8, P2 ;  /* 0x000000080300780c */ /* 0x000fe20001744270 */
[-C--:B------:R-:W-:Y:S01]  /*5180*/  FMUL R40, R40, R88.reuse ;  /* 0x0000005828287220 */ /* 0x080fe20000400000 */
[----:B------:R-:W-:Y:S01]  /*5190*/  ISETP.GT.AND P0, PT, R4, 0x10, PT ;  /* 0x000000100400780c */ /* 0x000fe20003f04270 */
[----:B------:R-:W-:Y:S01]  /*51a0*/  FMUL R41, R41, R88 ;  /* 0x0000005829297220 */ /* 0x000fe20000400000 */
[----:B------:R-:W-:Y:S01]  /*51b0*/  F2FP.F16.F32.PACK_AB R32, RZ, R32 ;  /* 0x00000020ff20723e */ /* 0x000fe200000000ff */
[-C--:B------:R-:W-:Y:S01]  /*51c0*/  FMUL R42, R42, R88.reuse ;  /* 0x000000582a2a7220 */ /* 0x080fe20000400000 */
[----:B------:R-:W-:Y:S01]  /*51d0*/  ISETP.GT.AND P4, PT, R3, RZ, P0 ;  /* 0x000000ff0300720c */ /* 0x000fe20000784270 */
[-C--:B------:R-:W-:Y:S01]  /*51e0*/  FMUL R43, R43, R88.reuse ;  /* 0x000000582b2b7220 */ /* 0x080fe20000400000 */
[----:B------:R-:W-:Y:S01]  /*51f0*/  F2FP.F16.F32.PACK_AB R33, RZ, R33 ;  /* 0x00000021ff21723e */ /* 0x000fe200000000ff */
[----:B------:R-:W-:Y:S01]  /*5200*/  FMUL R44, R44, R88 ;  /* 0x000000582c2c7220 */ /* 0x000fe20000400000 */
[----:B------:R-:W-:Y:S01]  /*5210*/  F2FP.F16.F32.PACK_AB R34, RZ, R34 ;  /* 0x00000022ff22723e */ /* 0x000fe200000000ff */
[----:B------:R-:W-:Y:S01]  /*5220*/  @P3 STG.E.U16 desc[UR38][R6.64+0x12], R29 ;  /* 0x0000121d06003986 */ /* 0x000fe2000c101526 */
[----:B------:R-:W-:Y:S01]  /*5230*/  ISETP.GT.AND P3, PT, R4, 0x11, PT ;  /* 0x000000110400780c */ /* 0x000fe20003f64270 */
[-C--:B------:R-:W-:Y:S01]  /*5240*/  FMUL R45, R45, R88.reuse ;  /* 0x000000582d2d7220 */ /* 0x080fe20000400000 */
[----:B------:R-:W-:Y:S01]  /*5250*/  F2FP.F16.F32.PACK_AB R35, RZ, R35 ;  /* 0x00000023ff23723e */ /* 0x000fe200000000ff */
[----:B------:R-:W-:Y:S01]  /*5260*/  @P1 STG.E.U16 desc[UR38][R8.64+0x10], R30 ;  /* 0x0000101e08001986 */ /* 0x000fe2000c101526 */
[C---:B------:R-:W-:Y:S01]  /*5270*/  ISETP.GT.AND P1, PT, R3.reuse, 0x8, P0 ;  /* 0x000000080300780c */ /* 0x040fe20000724270 */
[-C--:B------:R-:W-:Y:S01]  /*5280*/  FMUL R46, R46, R88.reuse ;  /* 0x000000582e2e7220 */ /* 0x080fe20000400000 */
[----:B------:R-:W-:Y:S01]  /*5290*/  ISETP.GT.AND P0, PT, R4, 0x18, PT ;  /* 0x000000180400780c */ /* 0x000fe20003f04270 */
[----:B------:R-:W-:Y:S01]  /*52a0*/  @P2 STG.E.U16 desc[UR38][R8.64+0x12], R31 ;  /* 0x0000121f08002986 */ /* 0x000fe2000c101526 */
[----:B------:R-:W-:Y:S01]  /*52b0*/  ISETP.GT.AND P2, PT, R3, RZ, P3 ;  /* 0x000000ff0300720c */ /* 0x000fe20001f44270 */
[-C--:B------:R-:W-:Y:S01]  /*52c0*/  FMUL R47, R47, R88.reuse ;  /* 0x000000582f2f7220 */ /* 0x080fe20000400000 */
[C---:B------:R-:W-:Y:S01]  /*52d0*/  ISETP.GT.AND P3, PT, R3.reuse, 0x8, P3 ;  /* 0x000000080300780c */ /* 0x040fe20001f64270 */
[----:B------:R-:W-:Y:S01]  /*52e0*/  @P4 STG.E.U16 desc[UR38][R6.64+0x20], R32 ;  /* 0x0000202006004986 */ /* 0x000fe2000c101526 */
[----:B------:R-:W-:Y:S01]  /*52f0*/  ISETP.GT.AND P4, PT, R3, RZ, P0 ;  /* 0x000000ff0300720c */ /* 0x000fe20000784270 */
[----:B------:R-:W-:Y:S01]  /*5300*/  FMUL R48, R48, R88 ;  /* 0x0000005830307220 */ /* 0x000fe20000400000 */
[----:B------:R-:W-:Y:S01]  /*5310*/  F2FP.F16.F32.PACK_AB R36, RZ, R36 ;  /* 0x00000024ff24723e */ /* 0x000fe200000000ff */
[-C--:B------:R-:W-:Y:S01]  /*5320*/  FMUL R49, R49, R88.reuse ;  /* 0x0000005831317220 */ /* 0x080fe20000400000 */
[----:B------:R-:W-:Y:S01]  /*5330*/  F2FP.F16.F32.PACK_AB R37, RZ, R37 ;  /* 0x00000025ff25723e */ /* 0x000fe200000000ff */
[----:B------:R-:W-:Y:S01]  /*5340*/  FMUL R50, R50, R88 ;  /* 0x0000005832327220 */ /* 0x000fe20000400000 */
[----:B------:R-:W-:Y:S01]  /*5350*/  F2FP.F16.F32.PACK_AB R38, RZ, R38 ;  /* 0x00000026ff26723e */ /* 0x000fe200000000ff */
[----:B------:R-:W-:Y:S01]  /*5360*/  FMUL R51, R51, R88 ;  /* 0x0000005833337220 */ /* 0x000fe20000400000 */
[----:B------:R-:W-:Y:S01]  /*5370*/  F2FP.F16.F32.PACK_AB R39, RZ, R39 ;  /* 0x00000027ff27723e */ /* 0x000fe200000000ff */
[----:B------:R-:W-:Y:S01]  /*5380*/  @P2 STG.E.U16 desc[UR38][R6.64+0x22], R33 ;  /* 0x0000222106002986 */ /* 0x000fe2000c101526 */
[----:B------:R-:W-:Y:S01]  /*5390*/  F2FP.F16.F32.PACK_AB R40, RZ, R40 ;  /* 0x00000028ff28723e */ /* 0x000fe200000000ff */
[-C--:B------:R-:W-:Y:S01]  /*53a0*/  FMUL R52, R52, R88.reuse ;  /* 0x0000005834347220 */ /* 0x080fe20000400000 */
[----:B------:R-:W-:Y:S01]  /*53b0*/  F2FP.F16.F32.PACK_AB R41, RZ, R41 ;  /* 0x00000029ff29723e */ /* 0x000fe200000000ff */
[----:B------:R-:W-:Y:S01]  /*53c0*/  @P1 STG.E.U16 desc[UR38][R8.64+0x20], R34 ;  /* 0x0000202208001986 */ /* 0x000fe2000c101526 */
[----:B------:R-:W-:Y:S01]  /*53d0*/  ISETP.GT.AND P1, PT, R3, 0x8, P0 ;  /* 0x000000080300780c */ /* 0x000fe20000724270 */
[-C--:B------:R-:W-:Y:S01]  /*53e0*/  FMUL R53, R53, R88.reuse ;  /* 0x0000005835357220 */ /* 0x080fe20000400000 */
[C---:B------:R-:W-:Y:S01]  /*53f0*/  ISETP.GT.AND P0, PT, R4.reuse, 0x20, PT ;  /* 0x000000200400780c */ /* 0x040fe20003f04270 */
[----:B------:R-:W-:Y:S01]  /*5400*/  @P3 STG.E.U16 desc[UR38][R8.64+0x22], R35 ;  /* 0x0000222308003986 */ /* 0x000fe2000c101526 */
[----:B------:R-:W-:Y:S01]  /*5410*/  ISETP.GT.AND P3, PT, R4, 0x19, PT ;  /* 0x000000190400780c */ /* 0x000fe20003f64270 */
[----:B------:R-:W-:Y:S01]  /*5420*/  FMUL R54, R54, R88 ;  /* 0x0000005836367220 */ /* 0x000fe20000400000 */
[----:B------:R-:W-:Y:S01]  /*5430*/  F2FP.F16.F32.PACK_AB R42, RZ, R42 ;  /* 0x0000002aff2a723e */ /* 0x000fe200000000ff */
[----:B------:R-:W-:Y:S01]  /*5440*/  @P4 STG.E.U16 desc[UR38][R6.64+0x30], R36 ;  /* 0x0000302406004986 */ /* 0x000fe2000c101526 */
[----:B------:R-:W-:Y:S01]  /*5450*/  ISETP.GT.AND P2, PT, R3, RZ, P3 ;  /* 0x000000ff0300720c */ /* 0x000fe20001f44270 */
[-C--:B------:R-:W-:Y:S01]  /*5460*/  FMUL R55, R55, R88.reuse ;  /* 0x0000005837377220 */ /* 0x080fe20000400000 */
[C---:B------:R-:W-:Y:S01]  /*5470*/  ISETP.GT.AND P3, PT, R3.reuse, 0x8, P3 ;  /* 0x000000080300780c */ /* 0x040fe20001f64270 */
[-C--:B------:R-:W-:Y:S01]  /*5480*/  FMUL R56, R56, R88.reuse ;  /* 0x0000005838387220 */ /* 0x080fe20000400000 */
[----:B------:R-:W-:Y:S01]  /*5490*/  ISETP.GT.AND P4, PT, R3, RZ, P0 ;  /* 0x000000ff0300720c */ /* 0x000fe20000784270 */
[-C--:B------:R-:W-:Y:S01]  /*54a0*/  FMUL R57, R57, R88.reuse ;  /* 0x0000005839397220 */ /* 0x080fe20000400000 */
[----:B------:R-:W-:Y:S01]  /*54b0*/  F2FP.F16.F32.PACK_AB R43, RZ, R43 ;  /* 0x0000002bff2b723e */ /* 0x000fe200000000ff */
[----:B------:R-:W-:Y:S01]  /*54c0*/  FMUL R58, R58, R88 ;  /* 0x000000583a3a7220 */ /* 0x000fe20000400000 */
[----:B------:R-:W-:Y:S01]  /*54d0*/  F2FP.F16.F32.PACK_AB R44, RZ, R44 ;  /* 0x0000002cff2c723e */ /* 0x000fe200000000ff */
[-C--:B------:R-:W-:Y:S01]  /*54e0*/  FMUL R59, R59, R88.reuse ;  /* 0x000000583b3b7220 */ /* 0x080fe20000400000 */
[----:B------:R-:W-:Y:S01]  /*54f0*/  F2FP.F16.F32.PACK_AB R45, RZ, R45 ;  /* 0x0000002dff2d723e */ /* 0x000fe200000000ff */
[----:B------:R-:W-:Y:S01]  /*5500*/  FMUL R60, R60, R88 ;  /* 0x000000583c3c7220 */ /* 0x000fe20000400000 */
[----:B------:R-:W-:Y:S01]  /*5510*/  F2FP.F16.F32.PACK_AB R46, RZ, R46 ;  /* 0x0000002eff2e723e */ /* 0x000fe200000000ff */
[----:B------:R-:W-:Y:S01]  /*5520*/  @P2 STG.E.U16 desc[UR38][R6.64+0x32], R37 ;  /* 0x0000322506002986 */ /* 0x000fe2000c101526 */
[----:B------:R-:W-:Y:S01]  /*5530*/  F2FP.F16.F32.PACK_AB R47, RZ, R47 ;  /* 0x0000002fff2f723e */ /* 0x000fe200000000ff */
[----:B------:R-:W-:Y:S01]  /*5540*/  FMUL R61, R61, R88 ;  /* 0x000000583d3d7220 */ /* 0x000fe20000400000 */
[----:B------:R-:W-:Y:S01]  /*5550*/  F2FP.F16.F32.PACK_AB R48, RZ, R48 ;  /* 0x00000030ff30723e */ /* 0x000fe200000000ff */
[----:B------:R-:W-:Y:S01]  /*5560*/  @P1 STG.E.U16 desc[UR38][R8.64+0x30], R38 ;  /* 0x0000302608001986 */ /* 0x000fe2000c101526 */
[----:B------:R-:W-:Y:S01]  /*5570*/  ISETP.GT.AND P1, PT, R3, 0x8, P0 ;  /* 0x000000080300780c */ /* 0x000fe20000724270 */
[-C--:B------:R-:W-:Y:S01]  /*5580*/  FMUL R62, R62, R88.reuse ;  /* 0x000000583e3e7220 */ /* 0x080fe20000400000 */
[C---:B------:R-:W-:Y:S01]  /*5590*/  ISETP.GT.AND P0, PT, R4.reuse, 0x28, PT ;  /* 0x000000280400780c */ /* 0x040fe20003f04270 */
[----:B------:R-:W-:Y:S01]  /*55a0*/  @P3 STG.E.U16 desc[UR38][R8.64+0x32], R39 ;  /* 0x0000322708003986 */ /* 0x000fe2000c101526 */
[----:B------:R-:W-:Y:S01]  /*55b0*/  ISETP.GT.AND P3, PT, R4, 0x21, PT ;  /* 0x000000210400780c */ /* 0x000fe20003f64270 */
[-C--:B------:R-:W-:Y:S01]  /*55c0*/  FMUL R63, R63, R88.reuse ;  /* 0x000000583f3f7220 */ /* 0x080fe20000400000 */
[----:B------:R-:W-:Y:S01]  /*55d0*/  F2FP.F16.F32.PACK_AB R49, RZ, R49 ;  /* 0x00000031ff31723e */ /* 0x000fe200000000ff */
[----:B------:R-:W-:Y:S01]  /*55e0*/  @P4 STG.E.U16 desc[UR38][R6.64+0x40], R40 ;  /* 0x0000402806004986 */ /* 0x000fe2000c101526 */
[C---:B------:R-:W-:Y:S01]  /*55f0*/  ISETP.GT.AND P2, PT, R3.reuse, RZ, P3 ;  /* 0x000000ff0300720c */ /* 0x040fe20001f44270 */
[-C--:B------:R-:W-:Y:S01]  /*5600*/  FMUL R64, R64, R88.reuse ;  /* 0x0000005840407220 */ /* 0x080fe20000400000 */
[----:B------:R-:W-:Y:S01]  /*5610*/  ISETP.GT.AND P3, PT, R3, 0x8, P3 ;  /* 0x000000080300780c */ /* 0x000fe20001f64270 */
[-C--:B------:R-:W-:Y:S01]  /*5620*/  FMUL R65, R65, R88.reuse ;  /* 0x0000005841417220 */ /* 0x080fe20000400000 */
        /* <DEDUP_REMOVED lines=62> */
[----:B------:R-:W-:-:S02]  /*5a10*/  F2FP.F16.F32.PACK_AB R68, RZ, R68 ;  /* 0x00000044ff44723e */ /* 0x000fc400000000ff */
[----:B------:R-:W-:Y:S01]  /*5a20*/  F2FP.F16.F32.PACK_AB R69, RZ, R69 ;  /* 0x00000045ff45723e */ /* 0x000fe200000000ff */
[----:B------:R-:W-:Y:S01]  /*5a30*/  @P1 STG.E.U16 desc[UR38][R8.64+0x60], R50 ;  /* 0x0000603208001986 */ /* 0x000fe2000c101526 */
[C---:B------:R-:W-:Y:S02]  /*5a40*/  ISETP.GT.AND P1, PT, R3.reuse, 0x8, P0 ;  /* 0x000000080300780c */ /* 0x040fe40000724270 */
[C---:B------:R-:W-:Y:S01]  /*5a50*/  ISETP.GT.AND P0, PT, R4.reuse, 0x40, PT ;  /* 0x000000400400780c */ /* 0x040fe20003f04270 */
[----:B------:R-:W-:Y:S01]  /*5a60*/  @P3 STG.E.U16 desc[UR38][R8.64+0x62], R51 ;  /* 0x0000623308003986 */ /* 0x000fe2000c101526 */
[----:B------:R-:W-:Y:S02]  /*5a70*/  ISETP.GT.AND P3, PT, R4, 0x39, PT ;  /* 0x000000390400780c */ /* 0x000fe40003f64270 */
[----:B------:R-:W-:Y:S01]  /*5a80*/  F2FP.F16.F32.PACK_AB R70, RZ, R70 ;  /* 0x00000046ff46723e */ /* 0x000fe200000000ff */
[----:B------:R-:W-:Y:S01]  /*5a90*/  @P4 STG.E.U16 desc[UR38][R6.64+0x70], R52 ;  /* 0x0000703406004986 */ /* 0x000fe2000c101526 */
[----:B------:R-:W-:-:S02]  /*5aa0*/  ISETP.GT.AND P2, PT, R3, RZ, P3 ;  /* 0x000000ff0300720c */ /* 0x000fc40001f44270 */
[C---:B------:R-:W-:Y:S02]  /*5ab0*/  ISETP.GT.AND P3, PT, R3.reuse, 0x8, P3 ;  /* 0x000000080300780c */ /* 0x040fe40001f64270 */
[----:B------:R-:W-:Y:S02]  /*5ac0*/  ISETP.GT.AND P4, PT, R3, RZ, P0 ;  /* 0x000000ff0300720c */ /* 0x000fe40000784270 */
[----:B------:R-:W-:Y:S02]  /*5ad0*/  F2FP.F16.F32.PACK_AB R71, RZ, R71 ;  /* 0x00000047ff47723e */ /* 0x000fe400000000ff */
[----:B------:R-:W-:Y:S02]  /*5ae0*/  F2FP.F16.F32.PACK_AB R72, RZ, R72 ;  /* 0x00000048ff48723e */ /* 0x000fe400000000ff */
[----:B------:R-:W-:Y:S02]  /*5af0*/  F2FP.F16.F32.PACK_AB R73, RZ, R73 ;  /* 0x00000049ff49723e */ /* 0x000fe400000000ff */
        /* <DEDUP_REMOVED lines=33> */
[----:B------:R-:W-:-:S03]  /*5d10*/  F2FP.F16.F32.PACK_AB R87, RZ, R87 ;  /* 0x00000057ff57723e */ /* 0x000fc600000000ff */
[----:B------:R-:W-:Y:S04]  /*5d20*/  @P2 STG.E.U16 desc[UR38][R6.64+0x92], R61 ;  /* 0x0000923d06002986 */ /* 0x000fe8000c101526 */
[----:B------:R-:W-:Y:S01]  /*5d30*/  @P1 STG.E.U16 desc[UR38][R8.64+0x90], R62 ;  /* 0x0000903e08001986 */ /* 0x000fe2000c101526 */
[----:B------:R-:W-:Y:S02]  /*5d40*/  ISETP.GT.AND P1, PT, R3, 0x8, P0 ;  /* 0x000000080300780c */ /* 0x000fe40000724270 */
[C---:B------:R-:W-:Y:S01]  /*5d50*/  ISETP.GT.AND P0, PT, R4.reuse, 0x58, PT ;  /* 0x000000580400780c */ /* 0x040fe20003f04270 */
[----:B------:R-:W-:Y:S01]  /*5d60*/  @P3 STG.E.U16 desc[UR38][R8.64+0x92], R63 ;  /* 0x0000923f08003986 */ /* 0x000fe2000c101526 */
[----:B------:R-:W-:-:S03]  /*5d70*/  ISETP.GT.AND P3, PT, R4, 0x51, PT ;  /* 0x000000510400780c */ /* 0x000fc60003f64270 */
[----:B------:R-:W-:Y:S01]  /*5d80*/  @P4 STG.E.U16 desc[UR38][R6.64+0xa0], R64 ;  /* 0x0000a04006004986 */ /* 0x000fe2000c101526 */
[C---:B------:R-:W-:Y:S02]  /*5d90*/  ISETP.GT.AND P2, PT, R3.reuse, RZ, P3 ;  /* 0x000000ff0300720c */ /* 0x040fe40001f44270 */
[C---:B------:R-:W-:Y:S02]  /*5da0*/  ISETP.GT.AND P3, PT, R3.reuse, 0x8, P3 ;  /* 0x000000080300780c */ /* 0x040fe40001f64270 */
[----:B------:R-:W-:-:S09]  /*5db0*/  ISETP.GT.AND P4, PT, R3, RZ, P0 ;  /* 0x000000ff0300720c */ /* 0x000fd20000784270 */
        /* <DEDUP_REMOVED lines=9> */
[C---:B------:R-:W-:Y:S02]  /*5e50*/  ISETP.GT.AND P3, PT, R3.reuse, RZ, P0 ;  /* 0x000000ff0300720c */ /* 0x040fe40000764270 */
[----:B------:R-:W-:-:S07]  /*5e60*/  ISETP.GT.AND P0, PT, R3, 0x8, P0 ;  /* 0x000000080300780c */ /* 0x000fce0000704270 */
[----:B------:R-:W-:Y:S04]  /*5e70*/  @P2 STG.E.U16 desc[UR38][R6.64+0xb2], R69 ;  /* 0x0000b24506002986 */ /* 0x000fe8000c101526 */
[----:B------:R-:W-:Y:S01]  /*5e80*/  @P1 STG.E.U16 desc[UR38][R8.64+0xb0], R70 ;  /* 0x0000b04608001986 */ /* 0x000fe2000c101526 */
[----:B------:R-:W-:-:S03]  /*5e90*/  ISETP.GT.AND P1, PT, R4, 0x68, PT ;  /* 0x000000680400780c */ /* 0x000fc60003f24270 */
        /* <DEDUP_REMOVED lines=11> */
[C---:B------:R-:W-:Y:S02]  /*5f50*/  ISETP.GT.AND P2, PT, R3.reuse, RZ, P0 ;  /* 0x000000ff0300720c */ /* 0x040fe40000744270 */
[----:B------:R-:W-:Y:S01]  /*5f60*/  ISETP.GT.AND P0, PT, R3, 0x8, P0 ;  /* 0x000000080300780c */ /* 0x000fe20000704270 */
[----:B------:R-:W-:Y:S01]  /*5f70*/  @P3 STG.E.U16 desc[UR38][R6.64+0xd0], R76 ;  /* 0x0000d04c06003986 */ /* 0x000fe2000c101526 */
[----:B------:R-:W-:-:S04]  /*5f80*/  ISETP.GT.AND P3, PT, R4, 0x70, PT ;  /* 0x000000700400780c */ /* 0x000fc80003f64270 */
[C---:B------:R-:W-:Y:S02]  /*5f90*/  ISETP.GT.AND P4, PT, R3.reuse, RZ, P3 ;  /* 0x000000ff0300720c */ /* 0x040fe40001f84270 */
[----:B------:R-:W-:-:S03]  /*5fa0*/  ISETP.GT.AND P3, PT, R3, 0x8, P3 ;  /* 0x000000080300780c */ /* 0x000fc60001f64270 */
[----:B------:R-:W-:Y:S01]  /*5fb0*/  @P2 STG.E.U16 desc[UR38][R6.64+0xd2], R77 ;  /* 0x0000d24d06002986 */ /* 0x000fe2000c101526 */
[----:B------:R-:W-:-:S03]  /*5fc0*/  ISETP.GT.AND P2, PT, R4, 0x79, PT ;  /* 0x000000790400780c */ /* 0x000fc60003f44270 */
[----:B------:R-:W-:Y:S01]  /*5fd0*/  @P1 STG.E.U16 desc[UR38][R8.64+0xd0], R78 ;  /* 0x0000d04e08001986 */ /* 0x000fe2000c101526 */
[----:B------:R-:W-:-:S03]  /*5fe0*/  ISETP.GT.AND P1, PT, R4, 0x78, PT ;  /* 0x000000780400780c */ /* 0x000fc60003f24270 */
[----:B------:R-:W-:Y:S01]  /*5ff0*/  @P0 STG.E.U16 desc[UR38][R8.64+0xd2], R79 ;  /* 0x0000d24f08000986 */ /* 0x000fe2000c101526 */
[----:B------:R-:W-:-:S03]  /*6000*/  ISETP.GT.AND P0, PT, R4, 0x71, PT ;  /* 0x000000710400780c */ /* 0x000fc60003f04270 */
[----:B------:R-:W-:Y:S01]  /*6010*/  @P4 STG.E.U16 desc[UR38][R6.64+0xe0], R80 ;  /* 0x0000e05006004986 */ /* 0x000fe2000c101526 */
[C---:B------:R-:W-:Y:S02]  /*6020*/  ISETP.GT.AND P4, PT, R3.reuse, RZ, P0 ;  /* 0x000000ff0300720c */ /* 0x040fe40000784270 */
[----:B------:R-:W-:-:S11]  /*6030*/  ISETP.GT.AND P0, PT, R3, 0x8, P0 ;  /* 0x000000080300780c */ /* 0x000fd60000704270 */
[----:B------:R-:W-:Y:S02]  /*6040*/  @P4 IMAD.MOV.U32 R4, RZ, RZ, R6 ;  /* 0x000000ffff044224 */ /* 0x000fe400078e0006 */
[----:B------:R-:W-:-:S05]  /*6050*/  @P4 IMAD.MOV.U32 R5, RZ, RZ, R7 ;  /* 0x000000ffff054224 */ /* 0x000fca00078e0007 */
[----:B------:R0:W-:Y:S01]  /*6060*/  @P4 STG.E.U16 desc[UR38][R4.64+0xe2], R81 ;  /* 0x0000e25104004986 */ /* 0x0001e2000c101526 */
[C---:B------:R-:W-:Y:S02]  /*6070*/  ISETP.GT.AND P4, PT, R3.reuse, RZ, P2 ;  /* 0x000000ff0300720c */ /* 0x040fe40001784270 */
[----:B------:R-:W-:Y:S01]  /*6080*/  ISETP.GT.AND P2, PT, R3, 0x8, P2 ;  /* 0x000000080300780c */ /* 0x000fe20001744270 */
[----:B0-----:R-:W-:Y:S02]  /*6090*/  @P3 IMAD.MOV.U32 R4, RZ, RZ, R8 ;  /* 0x000000ffff043224 */ /* 0x001fe400078e0008 */
[----:B------:R-:W-:-:S05]  /*60a0*/  @P3 IMAD.MOV.U32 R5, RZ, RZ, R9 ;  /* 0x000000ffff053224 */ /* 0x000fca00078e0009 */
[----:B------:R0:W-:Y:S01]  /*60b0*/  @P3 STG.E.U16 desc[UR38][R4.64+0xe0], R82 ;  /* 0x0000e05204003986 */ /* 0x0001e2000c101526 */
[C---:B------:R-:W-:Y:S02]  /*60c0*/  ISETP.GT.AND P3, PT, R3.reuse, RZ, P1 ;  /* 0x000000ff0300720c */ /* 0x040fe40000f64270 */
[----:B------:R-:W-:Y:S01]  /*60d0*/  ISETP.GT.AND P1, PT, R3, 0x8, P1 ;  /* 0x000000080300780c */ /* 0x000fe20000f24270 */
[----:B0-----:R-:W-:Y:S02]  /*60e0*/  @P0 IMAD.MOV.U32 R4, RZ, RZ, R8 ;  /* 0x000000ffff040224 */ /* 0x001fe400078e0008 */
[----:B------:R-:W-:-:S05]  /*60f0*/  @P0 IMAD.MOV.U32 R5, RZ, RZ, R9 ;  /* 0x000000ffff050224 */ /* 0x000fca00078e0009 */
[----:B------:R0:W-:Y:S03]  /*6100*/  @P0 STG.E.U16 desc[UR38][R4.64+0xe2], R83 ;  /* 0x0000e25304000986 */ /* 0x0001e6000c101526 */
[----:B0-----:R-:W-:Y:S02]  /*6110*/  @P3 IMAD.MOV.U32 R4, RZ, RZ, R6 ;  /* 0x000000ffff043224 */ /* 0x001fe400078e0006 */
[----:B------:R-:W-:-:S05]  /*6120*/  @P3 IMAD.MOV.U32 R5, RZ, RZ, R7 ;  /* 0x000000ffff053224 */ /* 0x000fca00078e0007 */
[----:B------:R0:W-:Y:S04]  /*6130*/  @P3 STG.E.U16 desc[UR38][R4.64+0xf0], R84 ;  /* 0x0000f05404003986 */ /* 0x0001e8000c101526 */
[----:B------:R4:W-:Y:S01]  /*6140*/  @P4 STG.E.U16 desc[UR38][R6.64+0xf2], R85 ;  /* 0x0000f25506004986 */ /* 0x0009e2000c101526 */
[----:B0-----:R-:W-:Y:S02]  /*6150*/  @P1 IMAD.MOV.U32 R4, RZ, RZ, R8 ;  /* 0x000000ffff041224 */ /* 0x001fe400078e0008 */
[----:B------:R-:W-:-:S05]  /*6160*/  @P1 IMAD.MOV.U32 R5, RZ, RZ, R9 ;  /* 0x000000ffff051224 */ /* 0x000fca00078e0009 */
[----:B------:R4:W-:Y:S04]  /*6170*/  @P1 STG.E.U16 desc[UR38][R4.64+0xf0], R86 ;  /* 0x0000f05604001986 */ /* 0x0009e8000c101526 */
[----:B------:R4:W-:Y:S02]  /*6180*/  @P2 STG.E.U16 desc[UR38][R8.64+0xf2], R87 ;  /* 0x0000f25708002986 */ /* 0x0009e4000c101526 */
.L_x_158:
[----:B------:R-:W-:Y:S05]  /*6190*/  BSYNC B0 ;  /* 0x0000000000007941 */ /* 0x000fea0003800000 */
.L_x_32:
[----:B------:R-:W-:Y:S01]  /*61a0*/  IADD3 R16, P0, R16, UR36, RZ ;  /* 0x0000002410107c10 */ /* 0x000fe2000ff1e0ff */
[----:B------:R-:W-:Y:S01]  /*61b0*/  ULDC.64 UR4, c[0x0][0x650] ;  /* 0x0001940000047ab9 */ /* 0x000fe20000000a00 */
[----:B------:R-:W-:Y:S01]  /*61c0*/  PRMT R3, RZ, 0x7610, R3 ;  /* 0x00007610ff037816 */ /* 0x000fe20000000003 */
[----:B------:R-:W-:Y:S01]  /*61d0*/  IMAD.MOV.U32 R100, RZ, RZ, -0x1 ;  /* 0xffffffffff647424 */ /* 0x000fe200078e00ff */
[----:B------:R-:W-:Y:S01]  /*61e0*/  IADD3.X R17, R17, UR42, RZ, P0, !PT ;  /* 0x0000002a11117c10 */ /* 0x000fe200087fe4ff */
[----:B------:R-:W-:Y:S01]  /*61f0*/  IMAD.MOV.U32 R99, RZ, RZ, -0x1 ;  /* 0xffffffffff637424 */ /* 0x000fe200078e00ff */
[----:B------:R-:W-:-:S04]  /*6200*/  ISETP.GE.U32.AND P0, PT, R16, UR4, PT ;  /* 0x0000000410007c0c */ /* 0x000fc8000bf06070 */
[----:B------:R-:W-:-:S13]  /*6210*/  ISETP.GE.U32.AND.EX P0, PT, R17, UR5, PT, P0 ;  /* 0x0000000511007c0c */ /* 0x000fda000bf06100 */
[----:B------:R-:W-:Y:S05]  /*6220*/  @P0 BRA `(.L_x_159) ;  /* 0x00000004004c0947 */ /* 0x000fea0003800000 */
[----:B------:R-:W0:Y:S01]  /*6230*/  LDC.64 R10, c[0x0][0x628] ;  /* 0x00018a00ff0a7b82 */ /* 0x000e220000000a00 */
[----:B---3--:R-:W3:Y:S01]  /*6240*/  S2R R12, SR_CTAID.X ;  /* 0x00000000000c7919 */ /* 0x008ee20000002500 */
[----:B-12-4-:R-:W-:Y:S02]  /*6250*/  IMAD.MOV.U32 R8, RZ, RZ, R16 ;  /* 0x000000ffff087224 */ /* 0x016fe400078e0010 */
[----:B------:R-:W-:Y:S01]  /*6260*/  IMAD.MOV.U32 R9, RZ, RZ, R17 ;  /* 0x000000ffff097224 */ /* 0x000fe200078e0011 */
[----:B------:R-:W1:Y:S03]  /*6270*/  S2R R20, SR_CTAID.Y ;  /* 0x0000000000147919 */ /* 0x000e660000002600 */
[----:B------:R-:W2:Y:S08]  /*6280*/  LDC R0, c[0x0][0x630] ;  /* 0x00018c00ff007b82 */ /* 0x000eb00000000800 */
[----:B------:R-:W4:Y:S01]  /*6290*/  LDC.64 R14, c[0x0][0x620] ;  /* 0x00018800ff0e7b82 */ /* 0x000f220000000a00 */
[----:B0-----:R-:W-:-:S04]  /*62a0*/  ISETP.NE.U32.AND P0, PT, R10, RZ, PT ;  /* 0x000000ff0a00720c */ /* 0x001fc80003f05070 */
[----:B------:R-:W-:-:S13]  /*62b0*/  ISETP.NE.AND.EX P0, PT, R11, RZ, PT, P0 ;  /* 0x000000ff0b00720c */ /* 0x000fda0003f05300 */
[----:B-1234-:R-:W-:Y:S05]  /*62c0*/  @!P0 BRA `(.L_x_160) ;  /* 0x0000000000288947 */ /* 0x01efea0003800000 */
        /* <DEDUP_REMOVED lines=10> */
.L_x_160:
[-CC-:B------:R-:W-:Y:S01]  /*6370*/  SHF.R.U64 R99, R8, R0.reuse, R9.reuse ;  /* 0x0000000008637219 */ /* 0x180fe20000001209 */
[----:B------:R-:W0:Y:S01]  /*6380*/  LDC.64 R26, c[0x0][0x640] ;  /* 0x00019000ff1a7b82 */ /* 0x000e220000000a00 */
[----:B------:R-:W-:Y:S01]  /*6390*/  SHF.R.U32.HI R0, RZ, R0, R9 ;  /* 0x00000000ff007219 */ /* 0x000fe20000011609 */
[----:B------:R-:W-:Y:S01]  /*63a0*/  ULDC UR4, c[0x0][0x150] ;  /* 0x0000540000047ab9 */ /* 0x000fe20000000800 */
[----:B------:R-:W-:Y:S02]  /*63b0*/  IADD3 R3, P0, RZ, -R99, RZ ;  /* 0x80000063ff037210 */ /* 0x000fe40007f1e0ff */
[----:B------:R-:W-:-:S03]  /*63c0*/  I2FP.F32.U32 R7, R12 ;  /* 0x0000000c00077245 */ /* 0x000fc60000201000 */
[----:B------:R-:W1:Y:S01]  /*63d0*/  LDC R6, c[0x0][0x618] ;  /* 0x00018600ff067b82 */ /* 0x000e620000000800 */
[----:B------:R-:W-:Y:S02]  /*63e0*/  IMAD.X R5, RZ, RZ, ~R0, P0 ;  /* 0x000000ffff057224 */ /* 0x000fe400000e0e00 */
[----:B------:R-:W-:Y:S01]  /*63f0*/  FMUL R7, R7, UR4 ;  /* 0x0000000407077c20 */ /* 0x000fe20008400000 */
[----:B------:R-:W-:Y:S01]  /*6400*/  ULDC UR4, c[0x0][0x154] ;  /* 0x0000550000047ab9 */ /* 0x000fe20000000800 */
[-C--:B------:R-:W-:Y:S02]  /*6410*/  IMAD R0, R5, R14.reuse, RZ ;  /* 0x0000000e05007224 */ /* 0x080fe400078e02ff */
[C---:B------:R-:W-:Y:S01]  /*6420*/  IMAD.WIDE.U32 R4, R3.reuse, R14, R16 ;  /* 0x0000000e03047225 */ /* 0x040fe200078e0010 */
[----:B------:R-:W2:Y:S01]  /*6430*/  LDC R11, c[0x0][0x608] ;  /* 0x00018200ff0b7b82 */ /* 0x000ea20000000800 */
[----:B------:R-:W3:Y:S02]  /*6440*/  F2I.U32.TRUNC.NTZ R7, R7 ;  /* 0x0000000700077305 */ /* 0x000ee4000020f000 */
[----:B------:R-:W-:-:S04]  /*6450*/  IMAD R3, R3, R15, R0 ;  /* 0x0000000f03037224 */ /* 0x000fc800078e0200 */
[----:B------:R-:W-:Y:S01]  /*6460*/  IMAD.IADD R3, R5, 0x1, R3 ;  /* 0x0000000105037824 */ /* 0x000fe200078e0203 */
[----:B------:R-:W4:Y:S01]  /*6470*/  LDC R8, c[0x0][0x658] ;  /* 0x00019600ff087b82 */ /* 0x000f220000000800 */
[----:B------:R-:W-:Y:S02]  /*6480*/  I2FP.F32.U32 R5, R20 ;  /* 0x0000001400057245 */ /* 0x000fe40000201000 */
[----:B0-----:R-:W-:-:S04]  /*6490*/  ISETP.NE.U32.AND P0, PT, R26, RZ, PT ;  /* 0x000000ff1a00720c */ /* 0x001fc80003f05070 */
[----:B------:R-:W-:Y:S01]  /*64a0*/  ISETP.NE.AND.EX P0, PT, R27, RZ, PT, P0 ;  /* 0x000000ff1b00720c */ /* 0x000fe20003f05300 */
[----:B------:R-:W0:Y:S01]  /*64b0*/  LDC R9, c[0x0][0x144] ;  /* 0x00005100ff097b82 */ /* 0x000e220000000800 */
[-C--:B-1----:R-:W-:Y:S01]  /*64c0*/  SHF.R.U64 R13, R4, R6.reuse, R3 ;  /* 0x00000006040d7219 */ /* 0x082fe20000001203 */
[----:B---3--:R-:W-:Y:S01]  /*64d0*/  IMAD.MOV R7, RZ, RZ, -R7 ;  /* 0x000000ffff077224 */ /* 0x008fe200078e0a07 */
[----:B------:R-:W-:Y:S01]  /*64e0*/  SHF.R.U32.HI R0, RZ, R6, R3 ;  /* 0x00000006ff007219 */ /* 0x000fe20000011603 */
[----:B------:R-:W-:-:S04]  /*64f0*/  FMUL R6, R5, UR4 ;  /* 0x0000000405067c20 */ /* 0x000fc80008400000 */
[----:B------:R-:W1:Y:S01]  /*6500*/  LDC R21, c[0x0][0x148] ;  /* 0x00005200ff157b82 */ /* 0x000e620000000800 */
[----:B------:R3:W0:Y:S01]  /*6510*/  F2I.U32.TRUNC.NTZ R14, R6 ;  /* 0x00000006000e7305 */ /* 0x000622000020f000 */
[-CC-:B--2---:R-:W-:Y:S02]  /*6520*/  SHF.R.U64 R10, R13, R11.reuse, R0.reuse ;  /* 0x0000000b0d0a7219 */ /* 0x184fe40000001200 */
[----:B------:R-:W-:-:S04]  /*6530*/  SHF.R.U32.HI R3, RZ, R11, R0 ;  /* 0x0000000bff037219 */ /* 0x000fc80000011600 */
[----:B-----5:R-:W2:Y:S01]  /*6540*/  LDC R24, c[0x0][0x648] ;  /* 0x00019200ff187b82 */ /* 0x020ea20000000800 */
[-CC-:B----4-:R-:W-:Y:S02]  /*6550*/  SHF.R.U64 R15, R10, R8.reuse, R3.reuse ;  /* 0x000000080a0f7219 */ /* 0x190fe40000001203 */
[----:B------:R-:W-:-:S03]  /*6560*/  SHF.R.U32.HI R5, RZ, R8, R3 ;  /* 0x00000008ff057219 */ /* 0x000fc60000011603 */
[----:B------:R-:W-:Y:S02]  /*6570*/  IMAD.MOV.U32 R4, RZ, RZ, R15 ;  /* 0x000000ffff047224 */ /* 0x000fe400078e000f */
[----:B------:R-:W4:Y:S01]  /*6580*/  LDC R28, c[0x0][0x638] ;  /* 0x00018e00ff1c7b82 */ /* 0x000f220000000800 */
[----:B0-----:R-:W-:-:S07]  /*6590*/  IMAD R25, R9, R7, R12 ;  /* 0x0000000709197224 */ /* 0x001fce00078e020c */
[----:B------:R-:W0:Y:S08]  /*65a0*/  LDC R29, c[0x0][0x610] ;  /* 0x00018400ff1d7b82 */ /* 0x000e300000000800 */
[----:B------:R-:W0:Y:S01]  /*65b0*/  LDC R30, c[0x0][0x600] ;  /* 0x00018000ff1e7b82 */ /* 0x000e220000000800 */
[----:B-1-3--:R-:W-:Y:S05]  /*65c0*/  @!P0 BRA `(.L_x_161) ;  /* 0x0000000000288947 */ /* 0x00afea0003800000 */
[----:B------:R-:W1:Y:S02]  /*65d0*/  LDC R0, c[0x0][0x64c] ;  /* 0x00019300ff007b82 */ /* 0x000e640000000800 */
[----:B-1----:R-:W-:-:S05]  /*65e0*/  IADD3 R3, P0, R15, R0, RZ ;  /* 0x000000000f037210 */ /* 0x002fca0007f1e0ff */
        /* <DEDUP_REMOVED lines=8> */
.L_x_161:
[----:B------:R-:W-:Y:S01]  /*6670*/  ISETP.NE.AND P0, PT, R2, 0x1, PT ;  /* 0x000000010200780c */ /* 0x000fe20003f05270 */
[----:B------:R-:W-:Y:S01]  /*6680*/  IMAD.MOV R14, RZ, RZ, -R14 ;  /* 0x000000ffff0e7224 */ /* 0x000fe200078e0a0e */
[----:B--2---:R-:W-:Y:S02]  /*6690*/  SHF.R.U64 R0, R4, R24, R5 ;  /* 0x0000001804007219 */ /* 0x004fe40000001205 */
[----:B------:R-:W-:Y:S02]  /*66a0*/  LOP3.LUT R3, R10, R97, RZ, 0xc0, !PT ;  /* 0x000000610a037212 */ /* 0x000fe400078ec0ff */
[----:B------:R-:W-:Y:S01]  /*66b0*/  LOP3.LUT R6, R13, R96, RZ, 0xc0, !PT ;  /* 0x000000600d067212 */ /* 0x000fe200078ec0ff */
[----:B------:R-:W-:Y:S02]  /*66c0*/  IMAD.MOV R4, RZ, RZ, -R0 ;  /* 0x000000ffff047224 */ /* 0x000fe400078e0a00 */
[----:B------:R-:W-:Y:S02]  /*66d0*/  IMAD R0, R92, R0, R3 ;  /* 0x000000005c007224 */ /* 0x000fe400078e0203 */
[----:B----4-:R-:W-:-:S02]  /*66e0*/  IMAD R3, R4, R28, R15 ;  /* 0x0000001c04037224 */ /* 0x010fc400078e020f */
[----:B------:R-:W-:Y:S02]  /*66f0*/  @P0 IMAD R25, R21, R14, R20 ;  /* 0x0000000e15190224 */ /* 0x000fe400078e0214 */
[----:B0-----:R-:W-:Y:S02]  /*6700*/  IMAD R5, R3, R30, R6 ;  /* 0x0000001e03057224 */ /* 0x001fe400078e0206 */
[----:B------:R-:W-:Y:S02]  /*6710*/  IMAD R0, R0, R29, R25 ;  /* 0x0000001d00007224 */ /* 0x000fe400078e0219 */
[----:B------:R-:W-:-:S03]  /*6720*/  IMAD.MOV.U32 R4, RZ, RZ, 0x1 ;  /* 0x00000001ff047424 */ /* 0x000fc600078e00ff */
[----:B------:R-:W-:Y:S02]  /*6730*/  SEL R100, R5, R0, !P0 ;  /* 0x0000000005647207 */ /* 0x000fe40004000000 */
[----:B------:R-:W-:Y:S02]  /*6740*/  PRMT R3, R4, 0x7610, R3 ;  /* 0x0000761004037816 */ /* 0x000fe40000000003 */
[----:B------:R-:W-:-:S07]  /*6750*/  SEL R0, R0, R5, !P0 ;  /* 0x0000000500007207 */ /* 0x000fce0004000000 */
.L_x_159:
[----:B------:R-:W-:Y:S01]  /*6760*/  LOP3.LUT P0, RZ, R3, 0xff, RZ, 0xc0, !PT ;  /* 0x000000ff03ff7812 */ /* 0x000fe2000780c0ff */
[----:B------:R-:W-:Y:S01]  /*6770*/  UIMAD.WIDE.U32 UR4, UR41, -0x55555555, URZ ;  /* 0xaaaaaaab290478a5 */ /* 0x000fe2000f8e003f */
[----:B------:R-:W-:-:S03]  /*6780*/  IMAD.MOV.U32 R101, RZ, RZ, R0 ;  /* 0x000000ffff657224 */ /* 0x000fc600078e0000 */
[----:B------:R-:W-:-:S04]  /*6790*/  USHF.R.U32.HI UR4, URZ, 0x2, UR5 ;  /* 0x000000023f047899 */ /* 0x000fc80008011605 */
[----:B------:R-:W-:-:S04]  /*67a0*/  UIMAD UR41, UR4, -0x6, UR41 ;  /* 0xfffffffa042978a4 */ /* 0x000fc8000f8e0229 */
[----:B------:R-:W-:Y:S08]  /*67b0*/  @P0 BRA `(.L_x_162) ;  /* 0xffffffac00240947 */ /* 0x000ff0000383ffff */
[----:B------:R-:W-:Y:S05]  /*67c0*/  EXIT ;  /* 0x000000000000794d */ /* 0x000fea0003800000 */
.L_x_7:
        /* <DEDUP_REMOVED lines=26> */
.L_x_164:
[----:B------:R-:W0:Y:S01]  /*6970*/  LDC.64 R28, c[0x0][0x640] ;  /* 0x00019000ff1c7b82 */ /* 0x000e220000000a00 */
[-CC-:B------:R-:W-:Y:S01]  /*6980*/  SHF.R.U64 R22, R14, R6.reuse, R15.reuse ;  /* 0x000000060e167219 */ /* 0x180fe2000000120f */
[----:B------:R-:W-:Y:S01]  /*6990*/  IMAD.MOV.U32 R30, RZ, RZ, 0x1 ;  /* 0x00000001ff1e7424 */ /* 0x000fe200078e00ff */
[----:B------:R-:W-:Y:S02]  /*69a0*/  SHF.R.U32.HI R6, RZ, R6, R15 ;  /* 0x00000006ff067219 */ /* 0x000fe4000001160f */
[----:B------:R-:W-:-:S03]  /*69b0*/  IADD3 R13, P0, RZ, -R22, RZ ;  /* 0x80000016ff0d7210 */ /* 0x000fc60007f1e0ff */
[----:B------:R-:W1:Y:S02]  /*69c0*/  LDC R12, c[0x0][0x618] ;  /* 0x00018600ff0c7b82 */ /* 0x000e640000000800 */
[----:B------:R-:W-:-:S04]  /*69d0*/  IMAD.X R11, RZ, RZ, ~R6, P0 ;  /* 0x000000ffff0b7224 */ /* 0x000fc800000e0e06 */
[-C--:B------:R-:W-:Y:S02]  /*69e0*/  IMAD R6, R11, R24.reuse, RZ ;  /* 0x000000180b067224 */ /* 0x080fe400078e02ff */
[----:B------:R-:W2:Y:S01]  /*69f0*/  LDC R14, c[0x0][0x608] ;  /* 0x00018200ff0e7b82 */ /* 0x000ea20000000800 */
[----:B------:R-:W-:-:S04]  /*6a00*/  IMAD.WIDE.U32 R10, R13, R24, R16 ;  /* 0x000000180d0a7225 */ /* 0x000fc800078e0010 */
[----:B------:R-:W-:-:S03]  /*6a10*/  IMAD R13, R13, R25, R6 ;  /* 0x000000190d0d7224 */ /* 0x000fc600078e0206 */
[----:B------:R-:W3:Y:S01]  /*6a20*/  LDC R27, c[0x0][0x658] ;  /* 0x00019600ff1b7b82 */ /* 0x000ee20000000800 */
[----:B------:R-:W-:Y:S01]  /*6a30*/  IMAD.IADD R11, R11, 0x1, R13 ;  /* 0x000000010b0b7824 */ /* 0x000fe200078e020d */
[----:B0-----:R-:W-:-:S04]  /*6a40*/  ISETP.NE.U32.AND P0, PT, R28, RZ, PT ;  /* 0x000000ff1c00720c */ /* 0x001fc80003f05070 */
[----:B------:R-:W-:Y:S02]  /*6a50*/  ISETP.NE.AND.EX P0, PT, R29, RZ, PT, P0 ;  /* 0x000000ff1d00720c */ /* 0x000fe40003f05300 */
[----:B------:R-:W0:Y:S01]  /*6a60*/  LDC R24, c[0x0][0x600] ;  /* 0x00018000ff187b82 */ /* 0x000e220000000800 */
[-CC-:B-1----:R-:W-:Y:S01]  /*6a70*/  SHF.R.U64 R8, R10, R12.reuse, R11.reuse ;  /* 0x0000000c0a087219 */ /* 0x182fe2000000120b */
[----:B------:R-:W-:Y:S01]  /*6a80*/  IMAD.MOV.U32 R10, RZ, RZ, -0x1 ;  /* 0xffffffffff0a7424 */ /* 0x000fe200078e00ff */
[----:B------:R-:W-:-:S05]  /*6a90*/  SHF.R.U32.HI R11, RZ, R12, R11 ;  /* 0x0000000cff0b7219 */ /* 0x000fca000001160b */
[----:B------:R-:W1:Y:S01]  /*6aa0*/  LDC R25, c[0x0][0x648] ;  /* 0x00019200ff197b82 */ /* 0x000e620000000800 */
[-CC-:B--2---:R-:W-:Y:S02]  /*6ab0*/  SHF.R.U64 R21, R8, R14.reuse, R11.reuse ;  /* 0x0000000e08157219 */ /* 0x184fe4000000120b */
[----:B------:R-:W-:-:S05]  /*6ac0*/  SHF.R.U32.HI R6, RZ, R14, R11 ;  /* 0x0000000eff067219 */ /* 0x000fca000001160b */
[----:B------:R-:W2:Y:S01]  /*6ad0*/  LDC R26, c[0x0][0x638] ;  /* 0x00018e00ff1a7b82 */ /* 0x000ea20000000800 */
[-C--:B---3--:R-:W-:Y:S02]  /*6ae0*/  SHF.L.U32 R10, R10, R27.reuse, RZ ;  /* 0x0000001b0a0a7219 */ /* 0x088fe400000006ff */
[-CC-:B------:R-:W-:Y:S02]  /*6af0*/  SHF.R.U64 R23, R21, R27.reuse, R6.reuse ;  /* 0x0000001b15177219 */ /* 0x180fe40000001206 */
[----:B------:R-:W-:Y:S02]  /*6b00*/  LOP3.LUT R32, RZ, R10, RZ, 0x33, !PT ;  /* 0x0000000aff207212 */ /* 0x000fe400078e33ff */
[----:B------:R-:W-:Y:S01]  /*6b10*/  SHF.R.U32.HI R11, RZ, R27, R6 ;  /* 0x0000001bff0b7219 */ /* 0x000fe20000011606 */
[----:B------:R-:W3:Y:S01]  /*6b20*/  LDC R31, c[0x0][0x610] ;  /* 0x00018400ff1f7b82 */ /* 0x000ee20000000800 */
[----:B------:R-:W-:Y:S01]  /*6b30*/  IMAD.MOV.U32 R10, RZ, RZ, R23 ;  /* 0x000000ffff0a7224 */ /* 0x000fe200078e0017 */
[----:B------:R-:W-:Y:S06]  /*6b40*/  @!P0 BRA `(.L_x_165) ;  /* 0x0000000000288947 */ /* 0x000fec0003800000 */
        /* <DEDUP_REMOVED lines=10> */
.L_x_165:
[----:B------:R-:W-:Y:S02]  /*6bf0*/  ISETP.NE.AND P0, PT, R2, 0x1, PT ;  /* 0x000000010200780c */ /* 0x000fe40003f05270 */
[----:B-1----:R-:W-:Y:S01]  /*6c00*/  SHF.R.U64 R6, R10, R25, R11 ;  /* 0x000000190a067219 */ /* 0x002fe2000000120b */
[----:B0-----:R-:W-:Y:S01]  /*6c10*/  VIADD R11, R24, 0xffffffff ;  /* 0xffffffff180b7836 */ /* 0x001fe20000000000 */
[----:B------:R-:W-:Y:S02]  /*6c20*/  SHF.L.U32 R30, R30, R27, RZ ;  /* 0x0000001b1e1e7219 */ /* 0x000fe400000006ff */
[----:B------:R-:W-:Y:S01]  /*6c30*/  LOP3.LUT R5, R21, R32, RZ, 0xc0, !PT ;  /* 0x0000002015057212 */ /* 0x000fe200078ec0ff */
[----:B------:R-:W-:-:S04]  /*6c40*/  IMAD.MOV R10, RZ, RZ, -R6 ;  /* 0x000000ffff0a7224 */ /* 0x000fc800078e0a06 */
[----:B------:R-:W-:Y:S01]  /*6c50*/  IMAD R6, R30, R6, R5 ;  /* 0x000000061e067224 */ /* 0x000fe200078e0205 */
[----:B------:R-:W-:Y:S01]  /*6c60*/  LOP3.LUT R5, R8, R11, RZ, 0xc0, !PT ;  /* 0x0000000b08057212 */ /* 0x000fe200078ec0ff */
[----:B------:R-:W-:Y:S02]  /*6c70*/  @P0 IMAD R7, R9, R20, R4 ;  /* 0x0000001409070224 */ /* 0x000fe400078e0204 */
[----:B--2---:R-:W-:Y:S02]  /*6c80*/  IMAD R4, R10, R26, R23 ;  /* 0x0000001a0a047224 */ /* 0x004fe400078e0217 */
[----:B---3--:R-:W-:Y:S02]  /*6c90*/  IMAD R7, R6, R31, R7 ;  /* 0x0000001f06077224 */ /* 0x008fe400078e0207 */
[----:B------:R-:W-:Y:S02]  /*6ca0*/  IMAD R4, R4, R24, R5 ;  /* 0x0000001804047224 */ /* 0x000fe400078e0205 */
[----:B------:R-:W-:-:S02]  /*6cb0*/  IMAD.MOV.U32 R8, RZ, RZ, 0x1 ;  /* 0x00000001ff087424 */ /* 0x000fc400078e00ff */
[----:B------:R-:W-:Y:S01]  /*6cc0*/  IMAD.MOV.U32 R6, RZ, RZ, R22 ;  /* 0x000000ffff067224 */ /* 0x000fe200078e0016 */
[----:B------:R-:W-:Y:S02]  /*6cd0*/  SEL R19, R4, R7, !P0 ;  /* 0x0000000704137207 */ /* 0x000fe40004000000 */
[----:B------:R-:W-:-:S07]  /*6ce0*/  SEL R21, R7, R4, !P0 ;  /* 0x0000000407157207 */ /* 0x000fce0004000000 */
.L_x_163:
[----:B------:R-:W-:-:S08]  /*6cf0*/  NOP ;  /* 0x0000000000007918 */ /* 0x000fd00000000000 */
[----:B------:R-:W0:-:S00]  /*6d00*/  USETMAXREG.DEALLOC.CTAPOOL 0x28 ;  /* 0x00000028000079c8 */ /* 0x000e0000080e0500 */
[----:B0-----:R-:W-:-:S13]  /*6d10*/  ISETP.NE.AND P0, PT, R3, RZ, PT ;  /* 0x000000ff0300720c */ /* 0x001fda0003f05270 */
[----:B------:R-:W-:Y:S05]  /*6d20*/  @P0 EXIT ;  /* 0x000000000000094d */ /* 0x000fea0003800000 */
[----:B------:R-:W-:Y:S01]  /*6d30*/  LOP3.LUT P0, RZ, R8, 0xff, RZ, 0xc0, !PT ;  /* 0x000000ff08ff7812 */ /* 0x000fe2000780c0ff */
[----:B------:R-:W-:Y:S02]  /*6d40*/  IMAD.MOV.U32 R3, RZ, RZ, 0x1 ;  /* 0x00000001ff037424 */ /* 0x000fe400078e00ff */
[----:B------:R-:W-:-:S10]  /*6d50*/  IMAD.MOV.U32 R8, RZ, RZ, RZ ;  /* 0x000000ffff087224 */ /* 0x000fd400078e00ff */
[----:B------:R-:W-:Y:S05]  /*6d60*/  @!P0 BRA `(.L_x_166) ;  /* 0x0000000c00448947 */ /* 0x000fea0003800000 */
[----:B------:R-:W0:Y:S01]  /*6d70*/  LDC R3, c[0x0][0x28c] ;  /* 0x0000a300ff037b82 */ /* 0x000e220000000800 */
[----:B------:R-:W-:Y:S01]  /*6d80*/  ULDC UR5, c[0x0][0x658] ;  /* 0x0001960000057ab9 */ /* 0x000fe20000000800 */
[----:B------:R-:W-:Y:S01]  /*6d90*/  UMOV UR6, 0xffffffff ;  /* 0xffffffff00067882 */ /* 0x000fe20000000000 */
[----:B------:R-:W-:Y:S01]  /*6da0*/  BSSY B0, `(.L_x_166) ;  /* 0x00000cd000007945 */ /* 0x000fe20003800000 */
[----:B------:R-:W-:Y:S01]  /*6db0*/  USHF.L.U32 UR6, UR6, UR5, URZ ;  /* 0x0000000506067299 */ /* 0x000fe2000800063f */
[----:B------:R-:W-:Y:S01]  /*6dc0*/  IMAD.MOV.U32 R10, RZ, RZ, 0x1 ;  /* 0x00000001ff0a7424 */ /* 0x000fe200078e00ff */
[----:B------:R-:W-:Y:S01]  /*6dd0*/  LOP3.LUT R9, R18, 0x2, RZ, 0xfc, !PT ;  /* 0x0000000212097812 */ /* 0x000fe200078efcff */
[----:B------:R-:W-:Y:S01]  /*6de0*/  IMAD.MOV.U32 R8, RZ, RZ, RZ ;  /* 0x000000ffff087224 */ /* 0x000fe200078e00ff */
[----:B------:R-:W1:Y:S01]  /*6df0*/  S2UR UR8, SR_CgaCtaId ;  /* 0x00000000000879c3 */ /* 0x000e620000008800 */
[----:B------:R-:W-:Y:S01]  /*6e00*/  ULDC UR4, c[0x0][0x600] ;  /* 0x0001800000047ab9 */ /* 0x000fe20000000800 */
[----:B------:R-:W-:Y:S01]  /*6e10*/  UMOV UR7, 0x1 ;  /* 0x0000000100077882 */ /* 0x000fe20000000000 */
[----:B------:R-:W-:-:S02]  /*6e20*/  UIADD3 UR4, UR4, -0x1, URZ ;  /* 0xffffffff04047890 */ /* 0x000fc4000fffe03f */
[----:B------:R-:W-:Y:S02]  /*6e30*/  USHF.L.U32 UR21, UR7, UR5, URZ ;  /* 0x0000000507157299 */ /* 0x000fe4000800063f */
[----:B------:R-:W-:Y:S01]  /*6e40*/  ULOP3.LUT UR13, URZ, UR6, URZ, 0x33, !UPT ;  /* 0x000000063f0d7292 */ /* 0x000fe2000f8e333f */
[----:B------:R-:W-:Y:S01]  /*6e50*/  ULDC.64 UR30, c[0x0][0x198] ;  /* 0x00006600001e7ab9 */ /* 0x000fe20000000a00 */
[----:B0-----:R-:W-:-:S05]  /*6e60*/  VIADD R3, R3, 0x3f ;  /* 0x0000003f03037836 */ /* 0x001fca0000000000 */
[----:B------:R-:W-:Y:S01]  /*6e70*/  SHF.R.S32.HI R4, RZ, 0x1f, R3 ;  /* 0x0000001fff047819 */ /* 0x000fe20000011403 */
[----:B-1----:R-:W-:-:S03]  /*6e80*/  IMAD.U32 R12, RZ, RZ, UR8 ;  /* 0x00000008ff0c7e24 */ /* 0x002fc6000f8e00ff */
[----:B------:R-:W-:Y:S01]  /*6e90*/  LEA.HI R4, R4, R3, RZ, 0x6 ;  /* 0x0000000304047211 */ /* 0x000fe200078f30ff */
[----:B------:R-:W-:-:S03]  /*6ea0*/  IMAD.MOV.U32 R3, RZ, RZ, 0x1 ;  /* 0x00000001ff037424 */ /* 0x000fc600078e00ff */
[----:B------:R-:W-:-:S05]  /*6eb0*/  SHF.R.S32.HI R11, RZ, 0x6, R4 ;  /* 0x00000006ff0b7819 */ /* 0x000fca0000011404 */
[----:B------:R-:W-:-:S07]  /*6ec0*/  VIADD R13, R11, 0x1 ;  /* 0x000000010b0d7836 */ /* 0x000fce0000000000 */
.L_x_177:
[----:B------:R-:W-:-:S03]  /*6ed0*/  UMOV UR5, 0xffffffff ;  /* 0xffffffff00057882 */ /* 0x000fc60000000000 */
[----:B------:R-:W-:Y:S05]  /*6ee0*/  BRA.DIV UR5, `(.L_x_167) ;  /* 0x0000001205147947 */ /* 0x000fea000b800000 */
[----:B------:R-:W-:-:S13]  /*6ef0*/  ELECT P6, URZ, PT ;  /* 0x00000000003f782f */ /* 0x000fda00038c0000 */
.L_x_190:
[----:B------:R-:W-:Y:S04]  /*6f00*/  BSSY B1, `(.L_x_168) ;  /* 0x0000044000017945 */ /* 0x000fe80003800000 */
[----:B------:R-:W-:Y:S05]  /*6f10*/  @!P6 BRA `(.L_x_169) ;  /* 0x000000040008e947 */ /* 0x000fea0003800000 */
[----:B------:R-:W0:Y:S02]  /*6f20*/  LDC R4, c[0x0][0x28c] ;  /* 0x0000a300ff047b82 */ /* 0x000e240000000800 */
[----:B0-----:R-:W-:-:S13]  /*6f30*/  ISETP.GE.AND P0, PT, R4, 0x1, PT ;  /* 0x000000010400780c */ /* 0x001fda0003f06270 */
[----:B------:R-:W-:Y:S05]  /*6f40*/  @!P0 BRA `(.L_x_169) ;  /* 0x0000000000fc8947 */ /* 0x000fea0003800000 */
[----:B------:R-:W-:Y:S02]  /*6f50*/  IMAD R21, R21, 0x8, R12 ;  /* 0x0000000815157824 */ /* 0x000fe400078e020c */
[----:B------:R-:W-:Y:S02]  /*6f60*/  IMAD.SHL.U32 R19, R19, 0x80, RZ ;  /* 0x0000008013137824 */ /* 0x000fe400078e00ff */
[----:B------:R-:W-:Y:S02]  /*6f70*/  IMAD.MOV.U32 R22, RZ, RZ, RZ ;  /* 0x000000ffff167224 */ /* 0x000fe400078e00ff */
[----:B------:R-:W-:Y:S02]  /*6f80*/  IMAD.MOV.U32 R4, RZ, RZ, R13 ;  /* 0x000000ffff047224 */ /* 0x000fe400078e000d */
[----:B------:R-:W-:Y:S02]  /*6f90*/  IMAD.MOV.U32 R5, RZ, RZ, R3 ;  /* 0x000000ffff057224 */ /* 0x000fe400078e0003 */
[----:B------:R-:W-:-:S02]  /*6fa0*/  IMAD.MOV.U32 R7, RZ, RZ, R8 ;  /* 0x000000ffff077224 */ /* 0x000fc400078e0008 */
[----:B------:R-:W-:Y:S02]  /*6fb0*/  IMAD.SHL.U32 R21, R21, 0x10, RZ ;  /* 0x0000001015157824 */ /* 0x000fe400078e00ff */
[----:B------:R-:W-:-:S07]  /*6fc0*/  VIADD R24, R19, 0x40 ;  /* 0x0000004013187836 */ /* 0x000fce0000000000 */
.L_x_172:
[----:B------:R-:W0:Y:S01]  /*6fd0*/  S2UR UR5, SR_CgaCtaId ;  /* 0x00000000000579c3 */ /* 0x000e220000008800 */
[----:B------:R-:W-:Y:S02]  /*6fe0*/  MOV R15, 0x400 ;  /* 0x00000400000f7802 */ /* 0x000fe40000000f00 */
[----:B------:R-:W-:Y:S02]  /*6ff0*/  SHF.L.U32 R14, R5, 0x1f, RZ ;  /* 0x0000001f050e7819 */ /* 0x000fe400000006ff */
[----:B------:R-:W-:Y:S01]  /*7000*/  ISETP.NE.AND P1, PT, R0, RZ, PT ;  /* 0x000000ff0000720c */ /* 0x000fe20003f25270 */
[----:B0-----:R-:W-:-:S05]  /*7010*/  IMAD.U32 R12, RZ, RZ, UR5 ;  /* 0x00000005ff0c7e24 */ /* 0x001fca000f8e00ff */
[----:B------:R-:W-:-:S07]  /*7020*/  LEA R20, R12, R15, 0x18 ;  /* 0x0000000f0c147211 */ /* 0x000fce00078ec0ff */
[----:B------:R-:W0:Y:S01]  /*7030*/  @!P1 LDC R15, c[0x0][0x500] ;  /* 0x00014000ff0f9b82 */ /* 0x000e220000000800 */
[----:B------:R-:W-:-:S04]  /*7040*/  IMAD R23, R7, 0x8, R20 ;  /* 0x0000000807177824 */ /* 0x000fc800078e0214 */
[----:B------:R-:W1:Y:S02]  /*7050*/  SYNCS.PHASECHK.TRANS64.TRYWAIT P0, [R23+URZ+0x30], R14 ;  /* 0x0000300e170075a7 */ /* 0x000e64000800017f */
[----:B-1----:R-:W-:Y:S05]  /*7060*/  @!P0 BRA `(.L_x_170) ;  /* 0x0000000c00d48947 */ /* 0x002fea0003800000 */
.L_x_191:
[----:B-1----:R-:W-:Y:S01]  /*7070*/  PRMT R14, R9, 0x9910, RZ ;  /* 0x00009910090e7816 */ /* 0x002fe200000000ff */
[----:B0-----:R0:W-:Y:S03]  /*7080*/  @!P1 SYNCS.ARRIVE.TRANS64 RZ, [R23+URZ], R15 ;  /* 0x0000000f17ff99a7 */ /* 0x0011e6000800003f */
[----:B------:R-:W-:-:S13]  /*7090*/  ISETP.NE.AND P0, PT, R14, 0x2, PT ;  /* 0x000000020e00780c */ /* 0x000fda0003f05270 */
[----:B0-----:R-:W-:Y:S05]  /*70a0*/  @P0 BRA `(.L_x_171) ;  /* 0x0000000000040947 */ /* 0x001fea0003800000 */
[----:B------:R-:W-:Y:S01]  /*70b0*/  BPT.TRAP 0x1 ;  /* 0x000000040000795c */ /* 0x000fe20000300000 */
.L_x_171:
[----:B------:R-:W-:Y:S01]  /*70c0*/  IMAD R14, R7, 0x8, R12 ;  /* 0x00000008070e7824 */ /* 0x000fe200078e020c */
[----:B------:R-:W-:Y:S01]  /*70d0*/  R2UR UR27, R22 ;  /* 0x00000000161b72ca */ /* 0x000fe200000e0000 */
[----:B------:R-:W-:Y:S01]  /*70e0*/  VIADD R4, R4, 0xffffffff ;  /* 0xffffffff04047836 */ /* 0x000fe20000000000 */
[----:B------:R-:W-:Y:S01]  /*70f0*/  R2UR UR9, R23 ;  /* 0x00000000170972ca */ /* 0x000fe200000e0000 */
[----:B------:R-:W-:Y:S01]  /*7100*/  IMAD.SHL.U32 R14, R14, 0x400, RZ ;  /* 0x000004000e0e7824 */ /* 0x000fe200078e00ff */
[----:B------:R-:W-:Y:S01]  /*7110*/  R2UR UR12, R6 ;  /* 0x00000000060c72ca */ /* 0x000fe200000e0000 */
[----:B------:R-:W-:Y:S01]  /*7120*/  UIADD3 UR6, UP0, UR30, 0xf0, URZ ;  /* 0x000000f01e067890 */ /* 0x000fe2000ff1e03f */
[----:B------:R-:W-:Y:S01]  /*7130*/  R2UR UR11, R21 ;  /* 0x00000000150b72ca */ /* 0x000fe200000e0000 */
[--C-:B------:R-:W-:Y:S01]  /*7140*/  IMAD R14, R14, 0x2, R20.reuse ;  /* 0x000000020e0e7824 */ /* 0x100fe200078e0214 */
[----:B------:R-:W-:Y:S01]  /*7150*/  UIADD3 UR32, UP1, UR30, 0x1f0, URZ ;  /* 0x000001f01e207890 */ /* 0x000fe2000ff3e03f */
[----:B------:R-:W-:Y:S01]  /*7160*/  IMAD R20, R7, 0x4000, R20 ;  /* 0x0000400007147824 */ /* 0x000fe200078e0214 */
[----:B------:R-:W-:Y:S01]  /*7170*/  R2UR UR26, R19 ;  /* 0x00000000131a72ca */ /* 0x000fe200000e0000 */
[----:B------:R-:W-:Y:S01]  /*7180*/  UIADD3.X UR7, URZ, UR31, URZ, UP0, !UPT ;  /* 0x0000001f3f077290 */ /* 0x000fe200087fe43f */
[----:B------:R-:W-:Y:S01]  /*7190*/  R2UR UR5, R14 ;  /* 0x000000000e0572ca */ /* 0x000fe200000e0000 */
[----:B------:R-:W-:Y:S01]  /*71a0*/  UIADD3.X UR33, URZ, UR31, URZ, UP1, !UPT ;  /* 0x0000001f3f217290 */ /* 0x000fe20008ffe43f */
[----:B------:R-:W-:Y:S01]  /*71b0*/  R2UR UR16, R20 ;  /* 0x00000000141072ca */ /* 0x000fe200000e0000 */
[----:B------:R-:W-:Y:S01]  /*71c0*/  VIADD R7, R7, 0x1 ;  /* 0x0000000107077836 */ /* 0x000fe20000000000 */
[----:B------:R-:W-:Y:S01]  /*71d0*/  R2UR UR18, R24 ;  /* 0x00000000181272ca */ /* 0x000fe200000e0000 */
[----:B------:R-:W-:Y:S01]  /*71e0*/  UMOV UR22, 0xff0000 ;  /* 0x00ff000000167882 */ /* 0x000fe20000000000 */
[----:B------:R-:W-:Y:S01]  /*71f0*/  ISETP.GT.AND P1, PT, R4, 0x1, PT ;  /* 0x000000010400780c */ /* 0x000fe20003f24270 */
[----:B------:R-:W-:Y:S01]  /*7200*/  UMOV UR14, 0x0 ;  /* 0x00000000000e7882 */ /* 0x000fe20000000000 */
[----:B------:R-:W-:Y:S01]  /*7210*/  ISETP.NE.AND P0, PT, R7, 0x6, PT ;  /* 0x000000060700780c */ /* 0x000fe20003f05270 */
[----:B------:R-:W-:Y:S01]  /*7220*/  UMOV UR15, 0x10000000 ;  /* 0x10000000000f7882 */ /* 0x000fe20000000000 */
[----:B------:R-:W-:Y:S01]  /*7230*/  UMOV UR10, UR27 ;  /* 0x0000001b000a7c82 */ /* 0x000fe20008000000 */
[----:B------:R-:W-:Y:S01]  /*7240*/  UMOV UR25, UR9 ;  /* 0x0000000900197c82 */ /* 0x000fe20008000000 */
[----:B------:R-:W-:Y:S01]  /*7250*/  UMOV UR28, UR12 ;  /* 0x0000000c001c7c82 */ /* 0x000fe20008000000 */
[----:B------:R-:W-:Y:S01]  /*7260*/  UIADD3 UR8, UR5, 0x180, URZ ;  /* 0x0000018005087890 */ /* 0x000fe2000fffe03f */
[----:B------:R-:W-:Y:S01]  /*7270*/  SEL R14, RZ, 0x1, P0 ;  /* 0x00000001ff0e7807 */ /* 0x000fe20000000000 */
[----:B------:R-:W-:Y:S01]  /*7280*/  UIADD3 UR24, UR16, 0x18180, URZ ;  /* 0x0001818010187890 */ /* 0x000fe2000fffe03f */
[----:B------:R-:W-:Y:S01]  /*7290*/  VIADD R22, R22, 0x40 ;  /* 0x0000004016167836 */ /* 0x000fe20000000000 */
[----:B------:R-:W-:Y:S01]  /*72a0*/  UIADD3 UR16, UR16, 0x1a180, URZ ;  /* 0x0001a18010107890 */ /* 0x000fe2000fffe03f */
[----:B------:R-:W-:Y:S01]  /*72b0*/  LOP3.LUT R5, R5, R14, RZ, 0x3c, !PT ;  /* 0x0000000e05057212 */ /* 0x000fe200078e3cff */
[----:B------:R-:W-:Y:S01]  /*72c0*/  UMOV UR17, UR9 ;  /* 0x0000000900117c82 */ /* 0x000fe20008000000 */
[----:B------:R-:W-:Y:S01]  /*72d0*/  UMOV UR19, UR27 ;  /* 0x0000001b00137c82 */ /* 0x000fe20008000000 */
[----:B------:R-:W-:Y:S01]  /*72e0*/  UMOV UR20, UR12 ;  /* 0x0000000c00147c82 */ /* 0x000fe20008000000 */
[----:B------:R0:W-:Y:S01]  /*72f0*/  UTMALDG.3D.MULTICAST [UR8], [UR6], UR22, desc[UR14] ;  /* 0x00000e08060073b4 */ /* 0x0001e20008011816 */
[----:B------:R-:W-:Y:S01]  /*7300*/  SEL R7, R7, RZ, P0 ;  /* 0x000000ff07077207 */ /* 0x000fe20000000000 */
[----:B------:R0:W-:Y:S02]  /*7310*/  UTMALDG.3D [UR24], [UR32], desc[UR14] ;  /* 0x00000e18200075b4 */ /* 0x0001e40008011000 */
[----:B------:R0:W-:Y:S02]  /*7320*/  UTMALDG.3D [UR16], [UR32], desc[UR14] ;  /* 0x00000e10200075b4 */ /* 0x0001e40008011000 */
[----:B0-----:R-:W-:Y:S05]  /*7330*/  @P1 BRA `(.L_x_172) ;  /* 0xfffffffc00241947 */ /* 0x001fea000383ffff */
.L_x_169:
[----:B------:R-:W-:Y:S05]  /*7340*/  BSYNC B1 ;  /* 0x0000000000017941 */ /* 0x000fea0003800000 */
.L_x_168:
[----:B------:R-:W-:Y:S01]  /*7350*/  LOP3.LUT P1, RZ, R10, 0xff, RZ, 0xc0, !PT ;  /* 0x000000ff0aff7812 */ /* 0x000fe2000782c0ff */
[C---:B------:R-:W-:Y:S01]  /*7360*/  IMAD.IADD R7, R11.reuse, 0x1, R8 ;  /* 0x000000010b077824 */ /* 0x040fe200078e0208 */
[----:B------:R-:W-:Y:S01]  /*7370*/  ULDC.64 UR6, c[0x0][0x650] ;  /* 0x0001940000067ab9 */ /* 0x000fe20000000a00 */
[----:B------:R-:W-:Y:S01]  /*7380*/  ISETP.GE.U32.AND P2, PT, R11, 0x6, PT ;  /* 0x000000060b00780c */ /* 0x000fe20003f46070 */
[----:B------:R-:W-:Y:S01]  /*7390*/  BSSY B1, `(.L_x_173) ;  /* 0x000006b000017945 */ /* 0x000fe20003800000 */
[----:B------:R-:W-:Y:S01]  /*73a0*/  IMAD.MOV.U32 R21, RZ, RZ, -0x1 ;  /* 0xffffffffff157424 */ /* 0x000fe200078e00ff */
[----:B------:R-:W-:Y:S01]  /*73b0*/  ISETP.GT.U32.AND P0, PT, R7, 0x5, PT ;  /* 0x000000050700780c */ /* 0x000fe20003f04070 */
[----:B------:R-:W-:Y:S01]  /*73c0*/  IMAD.MOV.U32 R19, RZ, RZ, -0x1 ;  /* 0xffffffffff137424 */ /* 0x000fe200078e00ff */
[----:B------:R-:W-:Y:S02]  /*73d0*/  PRMT R10, RZ, 0x7610, R10 ;  /* 0x00007610ff0a7816 */ /* 0x000fe4000000000a */
[----:B------:R-:W-:-:S03]  /*73e0*/  ISETP.LT.U32.AND P0, PT, R11, 0x6, P0 ;  /* 0x000000060b00780c */ /* 0x000fc60000701070 */
[----:B------:R-:W0:Y:S01]  /*73f0*/  @P1 S2R R12, SR_CgaCtaId ;  /* 0x00000000000c1919 */ /* 0x000e220000008800 */
[----:B------:R-:W-:-:S04]  /*7400*/  @P1 MOV R5, 0x400 ;  /* 0x0000040000051802 */ /* 0x000fc80000000f00 */
[----:B0-----:R-:W-:Y:S01]  /*7410*/  @P1 LEA R6, R12, R5, 0x18 ;  /* 0x000000050c061211 */ /* 0x001fe200078ec0ff */
[----:B------:R-:W-:Y:S01]  /*7420*/  IMAD.WIDE.U32 R4, R7, -0x55555555, RZ ;  /* 0xaaaaaaab07047825 */ /* 0x000fe200078e00ff */
[----:B------:R-:W-:Y:S02]  /*7430*/  SEL R4, RZ, 0x1, !P0 ;  /* 0x00000001ff047807 */ /* 0x000fe40004000000 */
[----:B------:R0:W-:Y:S01]  /*7440*/  @P1 SYNCS.ARRIVE.TRANS64.A1T0 RZ, [R6+URZ+0x78], RZ ;  /* 0x000078ff06ff19a7 */ /* 0x0001e2000810003f */
[----:B------:R-:W-:Y:S02]  /*7450*/  IADD3 R16, P1, R16, UR36, RZ ;  /* 0x0000002410107c10 */ /* 0x000fe4000ff3e0ff */
[----:B------:R-:W-:Y:S02]  /*7460*/  LOP3.LUT R3, R3, R4, RZ, 0x3c, !PT ;  /* 0x0000000403037212 */ /* 0x000fe400078e3cff */
[----:B------:R-:W-:Y:S02]  /*7470*/  IADD3.X R17, R17, UR42, RZ, P1, !PT ;  /* 0x0000002a11117c10 */ /* 0x000fe40008ffe4ff */
[----:B------:R-:W-:-:S02]  /*7480*/  ISETP.GE.U32.AND P0, PT, R16, UR6, PT ;  /* 0x0000000610007c0c */ /* 0x000fc4000bf06070 */
[----:B0-----:R-:W-:Y:S02]  /*7490*/  SHF.R.U32.HI R6, RZ, 0x2, R5 ;  /* 0x00000002ff067819 */ /* 0x001fe40000011605 */
[----:B------:R-:W-:Y:S02]  /*74a0*/  ISETP.GE.U32.AND.EX P0, PT, R17, UR7, PT, P0 ;  /* 0x0000000711007c0c */ /* 0x000fe4000bf06100 */
[----:B------:R-:W-:Y:S01]  /*74b0*/  @P2 LOP3.LUT R3, R3, 0x1, R6, 0x78, !PT ;  /* 0x0000000103032812 */ /* 0x000fe200078e7806 */
[----:B------:R-:W-:Y:S01]  /*74c0*/  IMAD R8, R6, -0x6, R7 ;  /* 0xfffffffa06087824 */ /* 0x000fe200078e0207 */
[----:B------:R-:W-:Y:S01]  /*74d0*/  PRMT R4, RZ, 0x7610, R4 ;  /* 0x00007610ff047816 */ /* 0x000fe20000000004 */
[----:B------:R-:W-:-:S08]  /*74e0*/  IMAD.MOV.U32 R6, RZ, RZ, -0x1 ;  /* 0xffffffffff067424 */ /* 0x000fd000078e00ff */
[----:B------:R-:W-:Y:S05]  /*74f0*/  @P0 BRA `(.L_x_174) ;  /* 0x0000000400500947 */ /* 0x000fea0003800000 */
[----:B------:R-:W0:Y:S01]  /*7500*/  S2R R19, SR_CTAID.X ;  /* 0x0000000000137919 */ /* 0x000e220000002500 */
[----:B------:R-:W-:Y:S01]  /*7510*/  ULDC.64 UR6, c[0x0][0x628] ;  /* 0x00018a0000067ab9 */ /* 0x000fe20000000a00 */
[----:B------:R-:W1:Y:S01]  /*7520*/  LDC R20, c[0x0][0x144] ;  /* 0x00005100ff147b82 */ /* 0x000e620000000800 */
[----:B------:R-:W-:Y:S01]  /*7530*/  ISETP.NE.U32.AND P0, PT, RZ, UR6, PT ;  /* 0x00000006ff007c0c */ /* 0x000fe2000bf05070 */
[----:B------:R-:W2:Y:S01]  /*7540*/  S2R R14, SR_CTAID.Y ;  /* 0x00000000000e7919 */ /* 0x000ea20000002600 */
[----:B------:R-:W-:Y:S01]  /*7550*/  ULDC UR8, c[0x0][0x630] ;  /* 0x00018c0000087ab9 */ /* 0x000fe20000000800 */
[----:B------:R-:W-:Y:S01]  /*7560*/  ULDC UR9, c[0x0][0x150] ;  /* 0x0000540000097ab9 */ /* 0x000fe20000000800 */
[----:B------:R-:W-:Y:S01]  /*7570*/  ISETP.NE.AND.EX P0, PT, RZ, UR7, PT, P0 ;  /* 0x00000007ff007c0c */ /* 0x000fe2000bf05300 */
[----:B------:R-:W-:Y:S02]  /*7580*/  IMAD.MOV.U32 R4, RZ, RZ, R16 ;  /* 0x000000ffff047224 */ /* 0x000fe400078e0010 */
[----:B------:R-:W-:Y:S01]  /*7590*/  IMAD.MOV.U32 R5, RZ, RZ, R17 ;  /* 0x000000ffff057224 */ /* 0x000fe200078e0011 */
[----:B0-----:R-:W-:-:S09]  /*75a0*/  I2FP.F32.U32 R21, R19 ;  /* 0x0000001300157245 */ /* 0x001fd20000201000 */
[----:B------:R-:W-:Y:S05]  /*75b0*/  @!P0 BRA `(.L_x_175) ;  /* 0x0000000000288947 */ /* 0x000fea0003800000 */
[----:B------:R-:W-:Y:S02]  /*75c0*/  ULDC UR5, c[0x0][0x634] ;  /* 0x00018d0000057ab9 */ /* 0x000fe40000000800 */
[----:B------:R-:W-:-:S05]  /*75d0*/  IADD3 R5, P0, R16, UR5, RZ ;  /* 0x0000000510057c10 */ /* 0x000fca000ff1e0ff */
[----:B------:R-:W-:-:S04]  /*75e0*/  IMAD.X R15, RZ, RZ, R17, P0 ;  /* 0x000000ffff0f7224 */ /* 0x000fc800000e0611 */
[----:B------:R-:W-:-:S04]  /*75f0*/  IMAD.WIDE.U32 R6, R15, UR6, RZ ;  /* 0x000000060f067c25 */ /* 0x000fc8000f8e00ff */
[----:B------:R-:W-:-:S04]  /*7600*/  IMAD.WIDE.U32 R6, P0, R5, UR7, R6 ;  /* 0x0000000705067c25 */ /* 0x000fc8000f800006 */
[----:B------:R-:W-:-:S04]  /*7610*/  IMAD.WIDE.U32 R4, R5, UR6, RZ ;  /* 0x0000000605047c25 */ /* 0x000fc8000f8e00ff */
[----:B------:R-:W-:Y:S01]  /*7620*/  IMAD.MOV.U32 R4, RZ, RZ, R7 ;  /* 0x000000ffff047224 */ /* 0x000fe200078e0007 */
[----:B------:R-:W-:Y:S01]  /*7630*/  IADD3 RZ, P1, R5, R6, RZ ;  /* 0x0000000605ff7210 */ /* 0x000fe20007f3e0ff */
[----:B------:R-:W-:-:S04]  /*7640*/  IMAD.X R5, RZ, RZ, RZ, P0 ;  /* 0x000000ffff057224 */ /* 0x000fc800000e06ff */
[----:B------:R-:W-:-:S08]  /*7650*/  IMAD.WIDE.U32.X R4, R15, UR7, R4, P1 ;  /* 0x000000070f047c25 */ /* 0x000fd000088e0404 */
.L_x_175:
[----:B------:R-:W-:Y:S01]  /*7660*/  FMUL R21, R21, UR9 ;  /* 0x0000000915157c20 */ /* 0x000fe20008400000 */
[--C-:B------:R-:W-:Y:S01]  /*7670*/  SHF.R.U64 R15, R4, UR8, R5.reuse ;  /* 0x00000008040f7c19 */ /* 0x100fe20008001205 */
[----:B------:R-:W-:Y:S01]  /*7680*/  ULDC.64 UR6, c[0x0][0x620] ;  /* 0x0001880000067ab9 */ /* 0x000fe20000000a00 */
[----:B------:R-:W-:Y:S01]  /*7690*/  SHF.R.U32.HI R4, RZ, UR8, R5 ;  /* 0x00000008ff047c19 */ /* 0x000fe20008011605 */
[----:B------:R-:W-:Y:S01]  /*76a0*/  ULDC.64 UR8, c[0x0][0x640] ;  /* 0x0001900000087ab9 */ /* 0x000fe20000000a00 */
[----:B------:R-:W-:Y:S01]  /*76b0*/  IADD3 R5, P0, RZ, -R15, RZ ;  /* 0x8000000fff057210 */ /* 0x000fe20007f1e0ff */
[----:B------:R-:W0:Y:S01]  /*76c0*/  F2I.U32.TRUNC.NTZ R21, R21 ;  /* 0x0000001500157305 */ /* 0x000e22000020f000 */
[----:B------:R-:W-:-:S03]  /*76d0*/  ULDC UR5, c[0x0][0x618] ;  /* 0x0001860000057ab9 */ /* 0x000fc60000000800 */
[----:B------:R-:W-:Y:S01]  /*76e0*/  IMAD.X R4, RZ, RZ, ~R4, P0 ;  /* 0x000000ffff047224 */ /* 0x000fe200000e0e04 */
[----:B------:R-:W-:-:S03]  /*76f0*/  ISETP.NE.U32.AND P0, PT, RZ, UR8, PT ;  /* 0x00000008ff007c0c */ /* 0x000fc6000bf05070 */
[----:B------:R-:W-:Y:S01]  /*7700*/  IMAD R4, R4, UR6, RZ ;  /* 0x0000000604047c24 */ /* 0x000fe2000f8e02ff */
[----:B------:R-:W-:-:S03]  /*7710*/  ISETP.NE.AND.EX P0, PT, RZ, UR9, PT, P0 ;  /* 0x00000009ff007c0c */ /* 0x000fc6000bf05300 */
[C---:B------:R-:W-:Y:S02]  /*7720*/  IMAD R7, R5.reuse, UR7, R4 ;  /* 0x0000000705077c24 */ /* 0x040fe4000f8e0204 */
[----:B------:R-:W-:Y:S01]  /*7730*/  IMAD.WIDE.U32 R4, R5, UR6, R16 ;  /* 0x0000000605047c25 */ /* 0x000fe2000f8e0010 */
[----:B------:R-:W-:-:S03]  /*7740*/  ULDC UR6, c[0x0][0x154] ;  /* 0x0000550000067ab9 */ /* 0x000fc60000000800 */
[----:B0-----:R-:W-:Y:S02]  /*7750*/  IMAD.MOV R6, RZ, RZ, -R21 ;  /* 0x000000ffff067224 */ /* 0x001fe400078e0a15 */
[----:B------:R-:W0:Y:S01]  /*7760*/  LDC R21, c[0x0][0x148] ;  /* 0x00005200ff157b82 */ /* 0x000e220000000800 */
[----:B------:R-:W-:Y:S02]  /*7770*/  IMAD.IADD R5, R5, 0x1, R7 ;  /* 0x0000000105057824 */ /* 0x000fe400078e0207 */
[----:B-1----:R-:W-:Y:S01]  /*7780*/  IMAD R19, R20, R6, R19 ;  /* 0x0000000614137224 */ /* 0x002fe200078e0213 */
[----:B--2---:R-:W-:Y:S02]  /*7790*/  I2FP.F32.U32 R6, R14 ;  /* 0x0000000e00067245 */ /* 0x004fe40000201000 */
[--C-:B------:R-:W-:Y:S02]  /*77a0*/  SHF.R.U64 R20, R4, UR5, R5.reuse ;  /* 0x0000000504147c19 */ /* 0x100fe40008001205 */
[----:B------:R-:W-:Y:S01]  /*77b0*/  SHF.R.U32.HI R5, RZ, UR5, R5 ;  /* 0x00000005ff057c19 */ /* 0x000fe20008011605 */
[----:B------:R-:W-:Y:S01]  /*77c0*/  FMUL R6, R6, UR6 ;  /* 0x0000000606067c20 */ /* 0x000fe20008400000 */
[----:B------:R-:W-:-:S02]  /*77d0*/  ULDC UR5, c[0x0][0x608] ;  /* 0x0001820000057ab9 */ /* 0x000fc40000000800 */
[--C-:B------:R-:W-:Y:S01]  /*77e0*/  SHF.R.U64 R23, R20, UR5, R5.reuse ;  /* 0x0000000514177c19 */ /* 0x100fe20008001205 */
[----:B------:R1:W2:Y:S01]  /*77f0*/  F2I.U32.TRUNC.NTZ R24, R6 ;  /* 0x0000000600187305 */ /* 0x0002a2000020f000 */
[----:B------:R-:W-:Y:S01]  /*7800*/  SHF.R.U32.HI R4, RZ, UR5, R5 ;  /* 0x00000005ff047c19 */ /* 0x000fe20008011605 */
[----:B------:R-:W-:-:S03]  /*7810*/  ULDC UR5, c[0x0][0x658] ;  /* 0x0001960000057ab9 */ /* 0x000fc60000000800 */
[--C-:B------:R-:W-:Y:S02]  /*7820*/  SHF.R.U64 R22, R23, UR5, R4.reuse ;  /* 0x0000000517167c19 */ /* 0x100fe40008001204 */
[----:B------:R-:W-:-:S03]  /*7830*/  SHF.R.U32.HI R25, RZ, UR5, R4 ;  /* 0x00000005ff197c19 */ /* 0x000fc60008011604 */
[----:B------:R-:W-:Y:S02]  /*7840*/  IMAD.MOV.U32 R4, RZ, RZ, R22 ;  /* 0x000000ffff047224 */ /* 0x000fe400078e0016 */
[----:B------:R-:W-:Y:S01]  /*7850*/  IMAD.MOV.U32 R5, RZ, RZ, R25 ;  /* 0x000000ffff057224 */ /* 0x000fe200078e0019 */
[----:B-1----:R-:W-:Y:S06]  /*7860*/  @!P0 BRA `(.L_x_176) ;  /* 0x0000000000288947 */ /* 0x002fec0003800000 */
        /* <DEDUP_REMOVED lines=10> */
.L_x_176:
[----:B------:R-:W-:Y:S01]  /*7910*/  ISETP.NE.AND P0, PT, R2, 0x1, PT ;  /* 0x000000010200780c */ /* 0x000fe20003f05270 */
[----:B------:R-:W-:Y:S01]  /*7920*/  ULDC UR5, c[0x0][0x648] ;  /* 0x0001920000057ab9 */ /* 0x000fe20000000800 */
[----:B------:R-:W-:Y:S01]  /*7930*/  LOP3.LUT R23, R23, UR13, RZ, 0xc0, !PT ;  /* 0x0000000d17177c12 */ /* 0x000fe2000f8ec0ff */
[----:B--2---:R-:W-:Y:S01]  /*7940*/  IMAD.MOV R24, RZ, RZ, -R24 ;  /* 0x000000ffff187224 */ /* 0x004fe200078e0a18 */
[----:B------:R-:W-:Y:S01]  /*7950*/  SHF.R.U64 R4, R4, UR5, R5 ;  /* 0x0000000504047c19 */ /* 0x000fe20008001205 */
[----:B------:R-:W-:Y:S01]  /*7960*/  ULDC UR5, c[0x0][0x638] ;  /* 0x00018e0000057ab9 */ /* 0x000fe20000000800 */
[----:B------:R-:W-:Y:S01]  /*7970*/  LOP3.LUT R7, R20, UR4, RZ, 0xc0, !PT ;  /* 0x0000000414077c12 */ /* 0x000fe2000f8ec0ff */
[----:B------:R-:W-:Y:S01]  /*7980*/  ULDC UR6, c[0x0][0x610] ;  /* 0x0001840000067ab9 */ /* 0x000fe20000000800 */
[----:B------:R-:W-:Y:S02]  /*7990*/  IMAD.MOV.U32 R6, RZ, RZ, R15 ;  /* 0x000000ffff067224 */ /* 0x000fe400078e000f */
[----:B------:R-:W-:-:S02]  /*79a0*/  IMAD.MOV R5, RZ, RZ, -R4 ;  /* 0x000000ffff057224 */ /* 0x000fc400078e0a04 */
[----:B------:R-:W-:Y:S02]  /*79b0*/  IMAD R4, R4, UR21, R23 ;  /* 0x0000001504047c24 */ /* 0x000fe4000f8e0217 */
[----:B0-----:R-:W-:Y:S02]  /*79c0*/  @P0 IMAD R19, R21, R24, R14 ;  /* 0x0000001815130224 */ /* 0x001fe400078e020e */
[----:B------:R-:W-:Y:S01]  /*79d0*/  IMAD R22, R5, UR5, R22 ;  /* 0x0000000505167c24 */ /* 0x000fe2000f8e0216 */
[----:B------:R-:W-:Y:S01]  /*79e0*/  ULDC UR5, c[0x0][0x600] ;  /* 0x0001800000057ab9 */ /* 0x000fe20000000800 */
[----:B------:R-:W-:Y:S02]  /*79f0*/  IMAD R21, R4, UR6, R19 ;  /* 0x0000000604157c24 */ /* 0x000fe4000f8e0213 */
[----:B------:R-:W-:Y:S02]  /*7a00*/  IMAD R22, R22, UR5, R7 ;  /* 0x0000000516167c24 */ /* 0x000fe4000f8e0207 */
[----:B------:R-:W-:-:S03]  /*7a10*/  IMAD.MOV.U32 R4, RZ, RZ, 0x1 ;  /* 0x00000001ff047424 */ /* 0x000fc600078e00ff */
[----:B------:R-:W-:Y:S02]  /*7a20*/  SEL R19, R22, R21, !P0 ;  /* 0x0000001516137207 */ /* 0x000fe40004000000 */
[----:B------:R-:W-:-:S07]  /*7a30*/  SEL R21, R21, R22, !P0 ;  /* 0x0000001615157207 */ /* 0x000fce0004000000 */
.L_x_174:
[----:B------:R-:W-:Y:S05]  /*7a40*/  BSYNC B1 ;  /* 0x0000000000017941 */ /* 0x000fea0003800000 */
.L_x_173:
[----:B------:R-:W-:-:S13]  /*7a50*/  LOP3.LUT P0, RZ, R4, 0xff, RZ, 0xc0, !PT ;  /* 0x000000ff04ff7812 */ /* 0x000fda000780c0ff */
[----:B------:R-:W-:Y:S05]  /*7a60*/  @P0 BRA `(.L_x_177) ;  /* 0xfffffff400180947 */ /* 0x000fea000383ffff */
[----:B------:R-:W-:Y:S05]  /*7a70*/  BSYNC B0 ;  /* 0x0000000000007941 */ /* 0x000fea0003800000 */
.L_x_166:
[----:B------:R-:W-:-:S03]  /*7a80*/  UMOV UR5, 0xffffffff ;  /* 0xffffffff00057882 */ /* 0x000fc60000000000 */
[----:B------:R-:W-:Y:S05]  /*7a90*/  BRA.DIV UR5, `(.L_x_178) ;  /* 0x00000006055c7947 */ /* 0x000fea000b800000 */
[----:B------:R-:W-:-:S13]  /*7aa0*/  ELECT P6, URZ, PT ;  /* 0x00000000003f782f */ /* 0x000fda00038c0000 */
.L_x_194:
[----:B------:R-:W-:Y:S04]  /*7ab0*/  BSSY B0, `(.L_x_179) ;  /* 0x000003d000007945 */ /* 0x000fe80003800000 */
[----:B------:R-:W-:Y:S05]  /*7ac0*/  @!P6 BRA `(.L_x_180) ;  /* 0x0000000000ece947 */ /* 0x000fea0003800000 */
[----:B------:R-:W-:-:S04]  /*7ad0*/  LOP3.LUT R18, R18, 0x2, RZ, 0xfc, !PT ;  /* 0x0000000212127812 */ /* 0x000fc800078efcff */
[----:B------:R-:W-:-:S13]  /*7ae0*/  ISETP.NE.AND P0, PT, R18, 0x3, PT ;  /* 0x000000031200780c */ /* 0x000fda0003f05270 */
[----:B------:R-:W-:Y:S05]  /*7af0*/  @!P0 BRA `(.L_x_181) ;  /* 0x0000000000048947 */ /* 0x000fea0003800000 */
[----:B------:R-:W-:Y:S01]  /*7b00*/  BPT.TRAP 0x1 ;  /* 0x000000040000795c */ /* 0x000fe20000300000 */
.L_x_181:
[----:B------:R-:W0:Y:S01]  /*7b10*/  S2R R5, SR_CgaCtaId ;  /* 0x0000000000057919 */ /* 0x000e220000008800 */
[----:B------:R-:W-:Y:S02]  /*7b20*/  MOV R0, 0x400 ;  /* 0x0000040000007802 */ /* 0x000fe40000000f00 */
[----:B------:R-:W-:Y:S02]  /*7b30*/  SHF.L.U32 R2, R3, 0x1f, RZ ;  /* 0x0000001f03027819 */ /* 0x000fe400000006ff */
[----:B0-----:R-:W-:-:S05]  /*7b40*/  LEA R5, R5, R0, 0x18 ;  /* 0x0000000005057211 */ /* 0x001fca00078ec0ff */
[----:B------:R-:W-:-:S04]  /*7b50*/  VIADD R5, R5, 0x30 ;  /* 0x0000003005057836 */ /* 0x000fc80000000000 */
[C---:B------:R-:W-:Y:S02]  /*7b60*/  IMAD R7, R8.reuse, 0x8, R5 ;  /* 0x0000000808077824 */ /* 0x040fe400078e0205 */
[----:B------:R-:W-:Y:S02]  /*7b70*/  VIADD R8, R8, 0x1 ;  /* 0x0000000108087836 */ /* 0x000fe40000000000 */
[----:B------:R-:W0:Y:S03]  /*7b80*/  SYNCS.PHASECHK.TRANS64.TRYWAIT P0, [R7+URZ], R2 ;  /* 0x00000002070075a7 */ /* 0x000e26000800017f */
[----:B------:R-:W-:-:S04]  /*7b90*/  ISETP.NE.AND P1, PT, R8, 0x6, PT ;  /* 0x000000060800780c */ /* 0x000fc80003f25270 */
[----:B------:R-:W-:Y:S02]  /*7ba0*/  SEL R0, RZ, 0x1, P1 ;  /* 0x00000001ff007807 */ /* 0x000fe40000800000 */
[----:B------:R-:W-:Y:S02]  /*7bb0*/  SEL R8, R8, RZ, P1 ;  /* 0x000000ff08087207 */ /* 0x000fe40000800000 */
[----:B------:R-:W-:-:S03]  /*7bc0*/  LOP3.LUT R9, R3, R0, RZ, 0x3c, !PT ;  /* 0x0000000003097212 */ /* 0x000fc600078e3cff */
[----:B------:R-:W-:Y:S01]  /*7bd0*/  IMAD R6, R8, 0x8, R5 ;  /* 0x0000000808067824 */ /* 0x000fe200078e0205 */
[----:B------:R-:W-:Y:S01]  /*7be0*/  SHF.L.U32 R3, R9, 0x1f, RZ ;  /* 0x0000001f09037819 */ /* 0x000fe200000006ff */
[----:B0-----:R-:W-:Y:S06]  /*7bf0*/  @!P0 BRA `(.L_x_182) ;  /* 0x0000000400248947 */ /* 0x001fec0003800000 */
.L_x_195:
[----:B------:R-:W1:Y:S01]  /*7c00*/  SYNCS.PHASECHK.TRANS64.TRYWAIT P0, [R6+URZ], R3 ;  /* 0x00000003060075a7 */ /* 0x000e62000800017f */
[----:B------:R-:W-:-:S05]  /*7c10*/  VIADD R0, R8, 0x1 ;  /* 0x0000000108007836 */ /* 0x000fca0000000000 */
[----:B------:R-:W-:-:S04]  /*7c20*/  ISETP.NE.AND P1, PT, R0, 0x6, PT ;  /* 0x000000060000780c */ /* 0x000fc80003f25270 */
[----:B0-----:R-:W-:Y:S02]  /*7c30*/  SEL R2, RZ, 0x1, P1 ;  /* 0x00000001ff027807 */ /* 0x001fe40000800000 */
[----:B------:R-:W-:Y:S02]  /*7c40*/  SEL R0, R0, RZ, P1 ;  /* 0x000000ff00007207 */ /* 0x000fe40000800000 */
[----:B------:R-:W-:-:S03]  /*7c50*/  LOP3.LUT R9, R9, R2, RZ, 0x3c, !PT ;  /* 0x0000000209097212 */ /* 0x000fc600078e3cff */
[----:B------:R-:W-:Y:S01]  /*7c60*/  IMAD R7, R0, 0x8, R5 ;  /* 0x0000000800077824 */ /* 0x000fe200078e0205 */
[----:B------:R-:W-:Y:S01]  /*7c70*/  SHF.L.U32 R4, R9, 0x1f, RZ ;  /* 0x0000001f09047819 */ /* 0x000fe200000006ff */
[----:B-1----:R-:W-:Y:S06]  /*7c80*/  @!P0 BRA `(.L_x_183) ;  /* 0x0000000400148947 */ /* 0x002fec0003800000 */
.L_x_196:
[----:B------:R-:W1:Y:S01]  /*7c90*/  SYNCS.PHASECHK.TRANS64.TRYWAIT P0, [R7+URZ], R4 ;  /* 0x00000004070075a7 */ /* 0x000e62000800017f */
[----:B------:R-:W-:-:S05]  /*7ca0*/  VIADD R0, R0, 0x1 ;  /* 0x0000000100007836 */ /* 0x000fca0000000000 */
[----:B------:R-:W-:-:S04]  /*7cb0*/  ISETP.NE.AND P1, PT, R0, 0x6, PT ;  /* 0x000000060000780c */ /* 0x000fc80003f25270 */
[----:B------:R-:W-:Y:S02]  /*7cc0*/  SEL R2, RZ, 0x1, P1 ;  /* 0x00000001ff027807 */ /* 0x000fe40000800000 */
[----:B------:R-:W-:Y:S02]  /*7cd0*/  SEL R0, R0, RZ, P1 ;  /* 0x000000ff00007207 */ /* 0x000fe40000800000 */
[----:B------:R-:W-:-:S03]  /*7ce0*/  LOP3.LUT R9, R9, R2, RZ, 0x3c, !PT ;  /* 0x0000000209097212 */ /* 0x000fc600078e3cff */
[----:B0-----:R-:W-:Y:S01]  /*7cf0*/  IMAD R6, R0, 0x8, R5 ;  /* 0x0000000800067824 */ /* 0x001fe200078e0205 */
[----:B------:R-:W-:Y:S01]  /*7d00*/  SHF.L.U32 R3, R9, 0x1f, RZ ;  /* 0x0000001f09037819 */ /* 0x000fe200000006ff */
[----:B-1----:R-:W-:Y:S06]  /*7d10*/  @!P0 BRA `(.L_x_184) ;  /* 0x0000000400048947 */ /* 0x002fec0003800000 */
.L_x_197:
        /* <DEDUP_REMOVED lines=9> */
.L_x_198:
[----:B------:R-:W1:Y:S01]  /*7db0*/  SYNCS.PHASECHK.TRANS64.TRYWAIT P0, [R7+URZ], R4 ;  /* 0x00000004070075a7 */ /* 0x000e62000800017f */
[----:B------:R-:W-:-:S05]  /*7dc0*/  VIADD R0, R0, 0x1 ;  /* 0x0000000100007836 */ /* 0x000fca0000000000 */
[----:B------:R-:W-:-:S04]  /*7dd0*/  ISETP.NE.AND P1, PT, R0, 0x6, PT ;  /* 0x000000060000780c */ /* 0x000fc80003f25270 */
[----:B------:R-:W-:Y:S02]  /*7de0*/  SEL R2, RZ, 0x1, P1 ;  /* 0x00000001ff027807 */ /* 0x000fe40000800000 */
[----:B------:R-:W-:Y:S02]  /*7df0*/  SEL R0, R0, RZ, P1 ;  /* 0x000000ff00007207 */ /* 0x000fe40000800000 */
[----:B------:R-:W-:Y:S01]  /*7e00*/  LOP3.LUT R2, R9, R2, RZ, 0x3c, !PT ;  /* 0x0000000209027212 */ /* 0x000fe200078e3cff */
[----:B-1----:R-:W-:Y:S06]  /*7e10*/  @!P0 BRA `(.L_x_186) ;  /* 0x0000000000ec8947 */ /* 0x002fec0003800000 */
.L_x_199:
[----:B------:R-:W-:Y:S01]  /*7e20*/  IMAD R5, R0, 0x8, R5 ;  /* 0x0000000800057824 */ /* 0x000fe200078e0205 */
[----:B------:R-:W-:-:S07]  /*7e30*/  SHF.L.U32 R0, R2, 0x1f, RZ ;  /* 0x0000001f02007819 */ /* 0x000fce00000006ff */
.L_x_187:
[----:B--2---:R2:W3:Y:S02]  /*7e40*/  SYNCS.PHASECHK.TRANS64.TRYWAIT P0, [R5+URZ], R0 ;  /* 0x00000000050075a7 */ /* 0x0044e4000800017f */
[----:B---3--:R-:W-:Y:S05]  /*7e50*/  @!P0 NANOSLEEP.SYNCS 0x989680 ;  /* 0x009896800000895d */ /* 0x008fea0003900000 */
[----:B------:R-:W3:Y:S02]  /*7e60*/  @!P0 SYNCS.PHASECHK.TRANS64 P0, [R5+URZ], R0 ;  /* 0x00000000050085a7 */ /* 0x000ee4000800007f */
[----:B---3--:R-:W-:Y:S05]  /*7e70*/  @!P0 BRA `(.L_x_187) ;  /* 0xfffffffc00f08947 */ /* 0x008fea000383ffff */
.L_x_180:
[----:B------:R-:W-:Y:S05]  /*7e80*/  BSYNC B0 ;  /* 0x0000000000007941 */ /* 0x000fea0003800000 */
.L_x_179:
[----:B------:R-:W-:Y:S05]  /*7e90*/  EXIT ;  /* 0x000000000000794d */ /* 0x000fea0003800000 */
.L_x_21:
[----:B-1----:R1:W2:Y:S02]  /*7ea0*/  SYNCS.PHASECHK.TRANS64.TRYWAIT P1, [R3+URZ], R0 ;  /* 0x00000000030075a7 */ /* 0x0022a4000802017f */
[----:B--2---:R-:W-:Y:S05]  /*7eb0*/  @!P1 NANOSLEEP.SYNCS 0x989680 ;  /* 0x009896800000995d */ /* 0x004fea0003900000 */
[----:B------:R-:W2:Y:S02]  /*7ec0*/  @!P1 SYNCS.PHASECHK.TRANS64 P1, [R3+URZ], R0 ;  /* 0x00000000030095a7 */ /* 0x000ea4000802007f */
[----:B--2---:R-:W-:Y:S05]  /*7ed0*/  @!P1 BRA `(.L_x_21) ;  /* 0xfffffffc00f09947 */ /* 0x004fea000383ffff */
[----:B------:R-:W-:Y:S05]  /*7ee0*/  BRA `(.L_x_20) ;  /* 0xffffff9800247947 */ /* 0x000fea000383ffff */
.L_x_26:
[----:B-1----:R1:W2:Y:S02]  /*7ef0*/  SYNCS.PHASECHK.TRANS64.TRYWAIT P1, [R5+URZ], R4 ;  /* 0x00000004050075a7 */ /* 0x0022a4000802017f */
[----:B--2---:R-:W-:Y:S05]  /*7f00*/  @!P1 NANOSLEEP.SYNCS 0x989680 ;  /* 0x009896800000995d */ /* 0x004fea0003900000 */
[----:B------:R-:W2:Y:S02]  /*7f10*/  @!P1 SYNCS.PHASECHK.TRANS64 P1, [R5+URZ], R4 ;  /* 0x00000004050095a7 */ /* 0x000ea4000802007f */
[----:B--2---:R-:W-:Y:S05]  /*7f20*/  @!P1 BRA `(.L_x_26) ;  /* 0xfffffffc00f09947 */ /* 0x004fea000383ffff */
[----:B------:R-:W-:Y:S05]  /*7f30*/  BRA `(.L_x_25) ;  /* 0xffffff9c00007947 */ /* 0x000fea000383ffff */
.L_x_167:
[----:B------:R-:W-:Y:S01]  /*7f40*/  BSSY B1, `(.L_x_188) ;  /* 0x0000006000017945 */ /* 0x000fe20003800000 */
[----:B------:R-:W-:-:S07]  /*7f50*/  IMAD.MOV.U32 R15, RZ, RZ, -0x1 ;  /* 0xffffffffff0f7424 */ /* 0x000fce00078e00ff */
[----:B------:R-:W-:Y:S05]  /*7f60*/  WARPSYNC.COLLECTIVE R15, `(.L_x_189) ;  /* 0x000000000f0c7348 */ /* 0x000fea0003c00000 */
[----:B------:R-:W-:Y:S02]  /*7f70*/  ELECT P6, UR62, PT ;  /* 0x00000000003e782f */ /* 0x000fe400038c0000 */
[----:B------:R-:W-:Y:S01]  /*7f80*/  MOV R14, UR62 ;  /* 0x0000003e000e7c02 */ /* 0x000fe20008000f00 */
[----:B------:R-:W-:Y:S10]  /*7f90*/  ENDCOLLECTIVE ;  /* 0x000000000000791b */ /* 0x000ff40003800000 */
.L_x_189:
[----:B------:R-:W-:Y:S05]  /*7fa0*/  BSYNC B1 ;  /* 0x0000000000017941 */ /* 0x000fea0003800000 */
.L_x_188:
[----:B------:R-:W-:Y:S05]  /*7fb0*/  BRA `(.L_x_190) ;  /* 0xffffffec00d07947 */ /* 0x000fea000383ffff */
.L_x_170:
[----:B-1----:R1:W2:Y:S02]  /*7fc0*/  SYNCS.PHASECHK.TRANS64.TRYWAIT P0, [R23+URZ+0x30], R14 ;  /* 0x0000300e170075a7 */ /* 0x0022a4000800017f */
[----:B--2---:R-:W-:Y:S05]  /*7fd0*/  @!P0 NANOSLEEP.SYNCS 0x989680 ;  /* 0x009896800000895d */ /* 0x004fea0003900000 */
[----:B------:R-:W2:Y:S02]  /*7fe0*/  @!P0 SYNCS.PHASECHK.TRANS64 P0, [R23+URZ+0x30], R14 ;  /* 0x0000300e170085a7 */ /* 0x000ea4000800007f */
[----:B--2---:R-:W-:Y:S05]  /*7ff0*/  @!P0 BRA `(.L_x_170) ;  /* 0xfffffffc00f08947 */ /* 0x004fea000383ffff */
[----:B------:R-:W-:Y:S05]  /*8000*/  BRA `(.L_x_191) ;  /* 0xfffffff000187947 */ /* 0x000fea000383ffff */
.L_x_178:
[----:B------:R-:W-:Y:S01]  /*8010*/  BSSY B0, `(.L_x_192) ;  /* 0x0000006000007945 */ /* 0x000fe20003800000 */
[----:B------:R-:W-:-:S07]  /*8020*/  IMAD.MOV.U32 R15, RZ, RZ, -0x1 ;  /* 0xffffffffff0f7424 */ /* 0x000fce00078e00ff */
[----:B------:R-:W-:Y:S05]  /*8030*/  WARPSYNC.COLLECTIVE R15, `(.L_x_193) ;  /* 0x000000000f0c7348 */ /* 0x000fea0003c00000 */
[----:B------:R-:W-:Y:S02]  /*8040*/  ELECT P6, UR62, PT ;  /* 0x00000000003e782f */ /* 0x000fe400038c0000 */
[----:B------:R-:W-:Y:S01]  /*8050*/  MOV R14, UR62 ;  /* 0x0000003e000e7c02 */ /* 0x000fe20008000f00 */
[----:B------:R-:W-:Y:S10]  /*8060*/  ENDCOLLECTIVE ;  /* 0x000000000000791b */ /* 0x000ff40003800000 */
.L_x_193:
[----:B------:R-:W-:Y:S05]  /*8070*/  BSYNC B0 ;  /* 0x0000000000007941 */ /* 0x000fea0003800000 */
.L_x_192:
[----:B------:R-:W-:Y:S05]  /*8080*/  BRA `(.L_x_194) ;  /* 0xfffffff800887947 */ /* 0x000fea000383ffff */
.L_x_182:
[----:B0-----:R0:W1:Y:S02]  /*8090*/  SYNCS.PHASECHK.TRANS64.TRYWAIT P0, [R7+URZ], R2 ;  /* 0x00000002070075a7 */ /* 0x001064000800017f */
[----:B-1----:R-:W-:Y:S05]  /*80a0*/  @!P0 NANOSLEEP.SYNCS 0x989680 ;  /* 0x009896800000895d */ /* 0x002fea0003900000 */
[----:B------:R-:W1:Y:S02]  /*80b0*/  @!P0 SYNCS.PHASECHK.TRANS64 P0, [R7+URZ], R2 ;  /* 0x00000002070085a7 */ /* 0x000e64000800007f */
[----:B-1----:R-:W-:Y:S05]  /*80c0*/  @!P0 BRA `(.L_x_182) ;  /* 0xfffffffc00f08947 */ /* 0x002fea000383ffff */
[----:B------:R-:W-:Y:S05]  /*80d0*/  BRA `(.L_x_195) ;  /* 0xfffffff800c87947 */ /* 0x000fea000383ffff */
.L_x_183:
[----:B0-----:R0:W1:Y:S02]  /*80e0*/  SYNCS.PHASECHK.TRANS64.TRYWAIT P0, [R6+URZ], R3 ;  /* 0x00000003060075a7 */ /* 0x001064000800017f */
[----:B-1----:R-:W-:Y:S05]  /*80f0*/  @!P0 NANOSLEEP.SYNCS 0x989680 ;  /* 0x009896800000895d */ /* 0x002fea0003900000 */
[----:B------:R-:W1:Y:S02]  /*8100*/  @!P0 SYNCS.PHASECHK.TRANS64 P0, [R6+URZ], R3 ;  /* 0x00000003060085a7 */ /* 0x000e64000800007f */
[----:B-1----:R-:W-:Y:S05]  /*8110*/  @!P0 BRA `(.L_x_183) ;  /* 0xfffffffc00f08947 */ /* 0x002fea000383ffff */
[----:B------:R-:W-:Y:S05]  /*8120*/  BRA `(.L_x_196) ;  /* 0xfffffff800d87947 */ /* 0x000fea000383ffff */
.L_x_184:
[----:B0-----:R0:W1:Y:S02]  /*8130*/  SYNCS.PHASECHK.TRANS64.TRYWAIT P0, [R7+URZ], R4 ;  /* 0x00000004070075a7 */ /* 0x001064000800017f */
[----:B-1----:R-:W-:Y:S05]  /*8140*/  @!P0 NANOSLEEP.SYNCS 0x989680 ;  /* 0x009896800000895d */ /* 0x002fea0003900000 */
[----:B------:R-:W1:Y:S02]  /*8150*/  @!P0 SYNCS.PHASECHK.TRANS64 P0, [R7+URZ], R4 ;  /* 0x00000004070085a7 */ /* 0x000e64000800007f */
[----:B-1----:R-:W-:Y:S05]  /*8160*/  @!P0 BRA `(.L_x_184) ;  /* 0xfffffffc00f08947 */ /* 0x002fea000383ffff */
[----:B------:R-:W-:Y:S05]  /*8170*/  BRA `(.L_x_197) ;  /* 0xfffffff800e87947 */ /* 0x000fea000383ffff */
.L_x_185:
[----:B0-----:R0:W1:Y:S02]  /*8180*/  SYNCS.PHASECHK.TRANS64.TRYWAIT P0, [R6+URZ], R3 ;  /* 0x00000003060075a7 */ /* 0x001064000800017f */
[----:B-1----:R-:W-:Y:S05]  /*8190*/  @!P0 NANOSLEEP.SYNCS 0x989680 ;  /* 0x009896800000895d */ /* 0x002fea0003900000 */
[----:B------:R-:W1:Y:S02]  /*81a0*/  @!P0 SYNCS.PHASECHK.TRANS64 P0, [R6+URZ], R3 ;  /* 0x00000003060085a7 */ /* 0x000e64000800007f */
[----:B-1----:R-:W-:Y:S05]  /*81b0*/  @!P0 BRA `(.L_x_185) ;  /* 0xfffffffc00f08947 */ /* 0x002fea000383ffff */
[----:B------:R-:W-:Y:S05]  /*81c0*/  BRA `(.L_x_198) ;  /* 0xfffffff800f87947 */ /* 0x000fea000383ffff */
.L_x_186:
[----:B-1----:R1:W2:Y:S02]  /*81d0*/  SYNCS.PHASECHK.TRANS64.TRYWAIT P0, [R7+URZ], R4 ;  /* 0x00000004070075a7 */ /* 0x0022a4000800017f */
[----:B--2---:R-:W-:Y:S05]  /*81e0*/  @!P0 NANOSLEEP.SYNCS 0x989680 ;  /* 0x009896800000895d */ /* 0x004fea0003900000 */
[----:B------:R-:W2:Y:S02]  /*81f0*/  @!P0 SYNCS.PHASECHK.TRANS64 P0, [R7+URZ], R4 ;  /* 0x00000004070085a7 */ /* 0x000ea4000800007f */
[----:B--2---:R-:W-:Y:S05]  /*8200*/  @!P0 BRA `(.L_x_186) ;  /* 0xfffffffc00f08947 */ /* 0x004fea000383ffff */
[----:B------:R-:W-:Y:S05]  /*8210*/  BRA `(.L_x_199) ;  /* 0xfffffffc00007947 */ /* 0x000fea000383ffff */
.L_x_200:
[----:B------:R-:W-:-:S00]  /*8220*/  BRA `(.L_x_200) ;  /* 0xfffffffc00fc7947 */ /* 0x000fc0000383ffff */
[----:B------:R-:W-:-:S00]  /*8230*/  NOP ;  /* 0x0000000000007918 */ /* 0x000fc00000000000 */
        /* <DEDUP_REMOVED lines=12> */
.L_x_201:


//--------------------- .nv.global.init           --------------------------
	.section	.nv.global.init,"aw",@progbits
.nv.global.init:
	.type		$str$22,@object
	.size		$str$22,($str$23 - $str$22)
$str$22:
        /*0000*/ 	.byte	0x6b, 0x5f, 0x74, 0x69, 0x6c, 0x65, 0x5f, 0x63, 0x6f, 0x75, 0x6e, 0x74, 0x20, 0x3e, 0x3d, 0x20
        /*0010*/ 	.byte	0x31, 0x00
	.type		$str$23,@object
	.size		$str$23,(__unnamed_1 - $str$23)
$str$23:
        /*0012*/ 	.byte	0x2f, 0x74, 0x6d, 0x70, 0x2f, 0x63, 0x75, 0x74, 0x6c, 0x61, 0x73, 0x73, 0x5f, 0x73, 0x77, 0x65
        /*0022*/ 	.byte	0x65, 0x70, 0x5f, 0x73, 0x72, 0x63, 0x2f, 0x69, 0x6e, 0x63, 0x6c, 0x75, 0x64, 0x65, 0x2f, 0x63
        /*0032*/ 	.byte	0x75, 0x74, 0x6c, 0x61, 0x73, 0x73, 0x2f, 0x67, 0x65, 0x6d, 0x6d, 0x2f, 0x63, 0x6f, 0x6c, 0x6c
        /*0042*/ 	.byte	0x65, 0x63, 0x74, 0x69, 0x76, 0x65, 0x2f, 0x73, 0x6d, 0x39, 0x30, 0x5f, 0x6d, 0x6d, 0x61, 0x5f
        /*0052*/ 	.byte	0x74, 0x6d, 0x61, 0x5f, 0x67, 0x6d, 0x6d, 0x61, 0x5f, 0x73, 0x73, 0x5f, 0x77, 0x61, 0x72, 0x70
        /*0062*/ 	.byte	0x73, 0x70, 0x65, 0x63, 0x69, 0x61, 0x6c, 0x69, 0x7a, 0x65, 0x64, 0x2e, 0x68, 0x70, 0x70, 0x00
	.type		__unnamed_1,@object
	.size		__unnamed_1,(.L_0 - __unnamed_1)
__unnamed_1:
        /*0072*/ 	.byte	0x76, 0x6f, 0x69, 0x64, 0x20, 0x63, 0x75, 0x74, 0x6c, 0x61, 0x73, 0x73, 0x3a, 0x3a, 0x67, 0x65
        /* <DEDUP_REMOVED lines=180> */
        /*0bc2*/ 	.byte	0x74, 0x69, 0x74, 0x79, 0x5d, 0x00
.L_0:


//--------------------- .nv.shared._ZN7cutlass13device_kernelINS_4gemm6kernel13GemmUniversalIN4cute5tupleIJiiiiEEENS1_10collective13CollectiveMmaINS1_34MainloopSm90TmaGmmaWarpSpecializedILi6ENS5_IJNS4_1CILi1EEENSA_ILi8EEESB_EEENS1_35KernelTmaWarpSpecializedCooperativeEEENS5_IJNSA_ILi128EEESG_NSA_ILi64EEEEEENS_6half_tENS5_IJlSB_lEEESJ_NS5_IJSB_llEEENS4_8TiledMMAINS4_8MMA_AtomIJNS4_4SM904GMMA26MMA_64x128x16_F32F16F16_SSILNSP_5MajorE0ELSR_1ELNSP_7ScaleInE1ELSS_1EEEEEENS4_6LayoutINS5_IJNSA_ILi2EEESB_SB_EEENS5_IJSB_NSA_ILi0EEESY_EEEEENS5_IJNS4_10UnderscoreES11_S11_EEEEENS4_23SM90_TMA_LOAD_MULTICASTENS4_14ComposedLayoutINS4_7SwizzleILi3ELi4ELi3EEENS4_18smem_ptr_flag_bitsILi16EEENSV_INS5_IJSC_SH_EEENS5_IJSH_SB_EEEEEEEvNS4_8identityENS4_13SM90_TMA_LOADENS15_IS17_S19_NSV_INS5_IJSH_SC_EEENS5_IJSB_SH_EEEEEEEvS1E_EENS_8epilogue10collective6detail29Sm90TmaWarpSpecializedAdapterINS1M_15DefaultEpilogueISJ_SK_SK_NS1L_6thread17LinearCombinationISJ_Li1EffLNS1Q_9ScaleType4KindE0ELNS_15FloatRoundStyleE2ESJ_EENS1_15EpilogueDefaultEEEEEvvEEEEvNT_6ParamsE --------------------------
	.section	.nv.shared._ZN7cutlass13device_kernelINS_4gemm6kernel13GemmUniversalIN4cute5tupleIJiiiiEEENS1_10collective13CollectiveMmaINS1_34MainloopSm90TmaGmmaWarpSpecializedILi6ENS5_IJNS4_1CILi1EEENSA_ILi8EEESB_EEENS1_35KernelTmaWarpSpecializedCooperativeEEENS5_IJNSA_ILi128EEESG_NSA_ILi64EEEEEENS_6half_tENS5_IJlSB_lEEESJ_NS5_IJSB_llEEENS4_8TiledMMAINS4_8MMA_AtomIJNS4_4SM904GMMA26MMA_64x128x16_F32F16F16_SSILNSP_5MajorE0ELSR_1ELNSP_7ScaleInE1ELSS_1EEEEEENS4_6LayoutINS5_IJNSA_ILi2EEESB_SB_EEENS5_IJSB_NSA_ILi0EEESY_EEEEENS5_IJNS4_10UnderscoreES11_S11_EEEEENS4_23SM90_TMA_LOAD_MULTICASTENS4_14ComposedLayoutINS4_7SwizzleILi3ELi4ELi3EEENS4_18smem_ptr_flag_bitsILi16EEENSV_INS5_IJSC_SH_EEENS5_IJSH_SB_EEEEEEEvNS4_8identityENS4_13SM90_TMA_LOADENS15_IS17_S19_NSV_INS5_IJSH_SC_EEENS5_IJSB_SH_EEEEEEEvS1E_EENS_8epilogue10collective6detail29Sm90TmaWarpSpecializedAdapterINS1M_15DefaultEpilogueISJ_SK_SK_NS1L_6thread17LinearCombinationISJ_Li1EffLNS1Q_9ScaleType4KindE0ELNS_15FloatRoundStyleE2ESJ_EENS1_15EpilogueDefaultEEEEEvvEEEEvNT_6ParamsE,"aw",@nobits
	.sectionflags	@""
	.align	16
	.zero		1024


//--------------------- .nv.shared.reserved.0     --------------------------
	.section	.nv.shared.reserved.0,"aw",@nobits
	.weak		__nv_reservedSMEM_offset_0_alias
	.size		__nv_reservedSMEM_offset_0_alias, 0, 0
	.other		__nv_reservedSMEM_offset_0_alias,@"STO_CUDA_RESERVED_SHARED STV_DEFAULT"
__nv_reservedSMEM_offset_0_alias:
	.zero		0


//--------------------- .nv.global                --------------------------
	.section	.nv.global,"aw",@nobits
.nv.global:
	.type		_ZN40_INTERNAL_06aa77c2_4_k_cu_b33d93f0_161114cute1_E,@object
	.size		_ZN40_INTERNAL_06aa77c2_4_k_cu_b33d93f0_161114cute1_E,(_ZN40_INTERNAL_06aa77c2_4_k_cu_b33d93f0_161114cuda3std3__45__cpo6cbeginE - _ZN40_INTERNAL_06aa77c2_4_k_cu_b33d93f0_161114cute1_E)
_ZN40_INTERNAL_06aa77c2_4_k_cu_b33d93f0_161114cute1_E:
	.zero		1
	.type		_ZN40_INTERNAL_06aa77c2_4_k_cu_b33d93f0_161114cuda3std3__45__cpo6cbeginE,@object
	.size		_ZN40_INTERNAL_06aa77c2_4_k_cu_b33d93f0_161114cuda3std3__45__cpo6cbeginE,(_ZN40_INTERNAL_06aa77c2_4_k_cu_b33d93f0_161114cuda3std3__48in_placeE - _ZN40_INTERNAL_06aa77c2_4_k_cu_b33d93f0_161114cuda3std3__45__cpo6cbeginE)
_ZN40_INTERNAL_06aa77c2_4_k_cu_b33d93f0_161114cuda3std3__45__cpo6cbeginE:
	.zero		1
	.type		_ZN40_INTERNAL_06aa77c2_4_k_cu_b33d93f0_161114cuda3std3__48in_placeE,@object
	.size		_ZN40_INTERNAL_06aa77c2_4_k_cu_b33d93f0_161114cuda3std3__48in_placeE,(_ZN40_INTERNAL_06aa77c2_4_k_cu_b33d93f0_161114cuda3std6ranges3__45__cpo9iter_moveE - _ZN40_INTERNAL_06aa77c2_4_k_cu_b33d93f0_161114cuda3std3__48in_placeE)
_ZN40_INTERNAL_06aa77c2_4_k_cu_b33d93f0_161114cuda3std3__48in_placeE:
	.zero		1
	.type		_ZN40_INTERNAL_06aa77c2_4_k_cu_b33d93f0_161114cuda3std6ranges3__45__cpo9iter_moveE,@object
	.size		_ZN40_INTERNAL_06aa77c2_4_k_cu_b33d93f0_161114cuda3std6ranges3__45__cpo9iter_moveE,(_ZN40_INTERNAL_06aa77c2_4_k_cu_b33d93f0_161114cuda3std3__45__cpo5beginE - _ZN40_INTERNAL_06aa77c2_4_k_cu_b33d93f0_161114cuda3std6ranges3__45__cpo9iter_moveE)
_ZN40_INTERNAL_06aa77c2_4_k_cu_b33d93f0_161114cuda3std6ranges3__45__cpo9iter_moveE:
	.zero		1
	.type		_ZN40_INTERNAL_06aa77c2_4_k_cu_b33d93f0_161114cuda3std3__45__cpo5beginE,@object
	.size		_ZN40_INTERNAL_06aa77c2_4_k_cu_b33d93f0_161114cuda3std3__45__cpo5beginE,(_ZN40_INTERNAL_06aa77c2_4_k_cu_b33d93f0_161114cuda3std3__442_GLOBAL__N__06aa77c2_4_k_cu_b33d93f0_161116ignoreE - _ZN40_INTERNAL_06aa77c2_4_k_cu_b33d93f0_161114cuda3std3__45__cpo5beginE)
_ZN40_INTERNAL_06aa77c2_4_k_cu_b33d93f0_161114cuda3std3__45__cpo5beginE:
	.zero		1
	.type		_ZN40_INTERNAL_06aa77c2_4_k_cu_b33d93f0_161114cuda3std3__442_GLOBAL__N__06aa77c2_4_k_cu_b33d93f0_161116ignoreE,@object
	.size		_ZN40_INTERNAL_06aa77c2_4_k_cu_b33d93f0_161114cuda3std3__442_GLOBAL__N__06aa77c2_4_k_cu_b33d93f0_161116ignoreE,(_ZN40_INTERNAL_06aa77c2_4_k_cu_b33d93f0_161114cute7productE - _ZN40_INTERNAL_06aa77c2_4_k_cu_b33d93f0_161114cuda3std3__442_GLOBAL__N__06aa77c2_4_k_cu_b33d93f0_161116ignoreE)
_ZN40_INTERNAL_06aa77c2_4_k_cu_b33d93f0_161114cuda3std3__442_GLOBAL__N__06aa77c2_4_k_cu_b33d93f0_161116ignoreE:
	.zero		1
	.type		_ZN40_INTERNAL_06aa77c2_4_k_cu_b33d93f0_161114cute7productE,@object
	.size		_ZN40_INTERNAL_06aa77c2_4_k_cu_b33d93f0_161114cute7productE,(_ZN40_INTERNAL_06aa77c2_4_k_cu_b33d93f0_161114cuda3std3__45__cpo3endE - _ZN40_INTERNAL_06aa77c2_4_k_cu_b33d93f0_161114cute7productE)
_ZN40_INTERNAL_06aa77c2_4_k_cu_b33d93f0_161114cute7productE:
	.zero		1
	.type		_ZN40_INTERNAL_06aa77c2_4_k_cu_b33d93f0_161114cuda3std3__45__cpo3endE,@object
	.size		_ZN40_INTERNAL_06aa77c2_4_k_cu_b33d93f0_161114cuda3std3__45__cpo3endE,(_ZN40_INTERNAL_06aa77c2_4_k_cu_b33d93f0_161114cuda3std3__419piecewise_constructE - _ZN40_INTERNAL_06aa77c2_4_k_cu_b33d93f0_161114cuda3std3__45__cpo3endE)
_ZN40_INTERNAL_06aa77c2_4_k_cu_b33d93f0_161114cuda3std3__45__cpo3endE:
	.zero		1
	.type		_ZN40_INTERNAL_06aa77c2_4_k_cu_b33d93f0_161114cuda3std3__419piecewise_constructE,@object
	.size		_ZN40_INTERNAL_06aa77c2_4_k_cu_b33d93f0_161114cuda3std3__419piecewise_constructE,(_ZN40_INTERNAL_06aa77c2_4_k_cu_b33d93f0_161114cuda3std3__45__cpo4cendE - _ZN40_INTERNAL_06aa77c2_4_k_cu_b33d93f0_161114cuda3std3__419piecewise_constructE)
_ZN40_INTERNAL_06aa77c2_4_k_cu_b33d93f0_161114cuda3std3__419piecewise_constructE:
	.zero		1
	.type		_ZN40_INTERNAL_06aa77c2_4_k_cu_b33d93f0_161114cuda3std3__45__cpo4cendE,@object
	.size		_ZN40_INTERNAL_06aa77c2_4_k_cu_b33d93f0_161114cuda3std3__45__cpo4cendE,(_ZN40_INTERNAL_06aa77c2_4_k_cu_b33d93f0_161114cuda3std6ranges3__45__cpo4swapE - _ZN40_INTERNAL_06aa77c2_4_k_cu_b33d93f0_161114cuda3std3__45__cpo4cendE)
_ZN40_INTERNAL_06aa77c2_4_k_cu_b33d93f0_161114cuda3std3__45__cpo4cendE:
	.zero		1
	.type		_ZN40_INTERNAL_06aa77c2_4_k_cu_b33d93f0_161114cuda3std6ranges3__45__cpo4swapE,@object
	.size		_ZN40_INTERNAL_06aa77c2_4_k_cu_b33d93f0_161114cuda3std6ranges3__45__cpo4swapE,(.L_8 - _ZN40_INTERNAL_06aa77c2_4_k_cu_b33d93f0_161114cuda3std6ranges3__45__cpo4swapE)
_ZN40_INTERNAL_06aa77c2_4_k_cu_b33d93f0_161114cuda3std6ranges3__45__cpo4swapE:
	.zero		1
.L_8:


//--------------------- .nv.constant0._ZN7cutlass13device_kernelINS_4gemm6kernel13GemmUniversalIN4cute5tupleIJiiiiEEENS1_10collective13CollectiveMmaINS1_34MainloopSm90TmaGmmaWarpSpecializedILi6ENS5_IJNS4_1CILi1EEENSA_ILi8EEESB_EEENS1_35KernelTmaWarpSpecializedCooperativeEEENS5_IJNSA_ILi128EEESG_NSA_ILi64EEEEEENS_6half_tENS5_IJlSB_lEEESJ_NS5_IJSB_llEEENS4_8TiledMMAINS4_8MMA_AtomIJNS4_4SM904GMMA26MMA_64x128x16_F32F16F16_SSILNSP_5MajorE0ELSR_1ELNSP_7ScaleInE1ELSS_1EEEEEENS4_6LayoutINS5_IJNSA_ILi2EEESB_SB_EEENS5_IJSB_NSA_ILi0EEESY_EEEEENS5_IJNS4_10UnderscoreES11_S11_EEEEENS4_23SM90_TMA_LOAD_MULTICASTENS4_14ComposedLayoutINS4_7SwizzleILi3ELi4ELi3EEENS4_18smem_ptr_flag_bitsILi16EEENSV_INS5_IJSC_SH_EEENS5_IJSH_SB_EEEEEEEvNS4_8identityENS4_13SM90_TMA_LOADENS15_IS17_S19_NSV_INS5_IJSH_SC_EEENS5_IJSB_SH_EEEEEEEvS1E_EENS_8epilogue10collective6detail29Sm90TmaWarpSpecializedAdapterINS1M_15DefaultEpilogueISJ_SK_SK_NS1L_6thread17LinearCombinationISJ_Li1EffLNS1Q_9ScaleType4KindE0ELNS_15FloatRoundStyleE2ESJ_EENS1_15EpilogueDefaultEEEEEvvEEEEvNT_6ParamsE --------------------------
	.section	.nv.constant0._ZN7cutlass13device_kernelINS_4gemm6kernel13GemmUniversalIN4cute5tupleIJiiiiEEENS1_10collective13CollectiveMmaINS1_34MainloopSm90TmaGmmaWarpSpecializedILi6ENS5_IJNS4_1CILi1EEENSA_ILi8EEESB_EEENS1_35KernelTmaWarpSpecializedCooperativeEEENS5_IJNSA_ILi128EEESG_NSA_ILi64EEEEEENS_6half_tENS5_IJlSB_lEEESJ_NS5_IJSB_llEEENS4_8TiledMMAINS4_8MMA_AtomIJNS4_4SM904GMMA26MMA_64x128x16_F32F16F16_SSILNSP_5MajorE0ELSR_1ELNSP_7ScaleInE1ELSS_1EEEEEENS4_6LayoutINS5_IJNSA_ILi2EEESB_SB_EEENS5_IJSB_NSA_ILi0EEESY_EEEEENS5_IJNS4_10UnderscoreES11_S11_EEEEENS4_23SM90_TMA_LOAD_MULTICASTENS4_14ComposedLayoutINS4_7SwizzleILi3ELi4ELi3EEENS4_18smem_ptr_flag_bitsILi16EEENSV_INS5_IJSC_SH_EEENS5_IJSH_SB_EEEEEEEvNS4_8identityENS4_13SM90_TMA_LOADENS15_IS17_S19_NSV_INS5_IJSH_SC_EEENS5_IJSB_SH_EEEEEEEvS1E_EENS_8epilogue10collective6detail29Sm90TmaWarpSpecializedAdapterINS1M_15DefaultEpilogueISJ_SK_SK_NS1L_6thread17LinearCombinationISJ_Li1EffLNS1Q_9ScaleType4KindE0ELNS_15FloatRoundStyleE2ESJ_EENS1_15EpilogueDefaultEEEEEvvEEEEvNT_6ParamsE,"a",@progbits
	.sectionflags	@""
	.align	4
.nv.constant0._ZN7cutlass13device_kernelINS_4gemm6kernel13GemmUniversalIN4cute5tupleIJiiiiEEENS1_10collective13CollectiveMmaINS1_34MainloopSm90TmaGmmaWarpSpecializedILi6ENS5_IJNS4_1CILi1EEENSA_ILi8EEESB_EEENS1_35KernelTmaWarpSpecializedCooperativeEEENS5_IJNSA_ILi128EEESG_NSA_ILi64EEEEEENS_6half_tENS5_IJlSB_lEEESJ_NS5_IJSB_llEEENS4_8TiledMMAINS4_8MMA_AtomIJNS4_4SM904GMMA26MMA_64x128x16_F32F16F16_SSILNSP_5MajorE0ELSR_1ELNSP_7ScaleInE1ELSS_1EEEEEENS4_6LayoutINS5_IJNSA_ILi2EEESB_SB_EEENS5_IJSB_NSA_ILi0EEESY_EEEEENS5_IJNS4_10UnderscoreES11_S11_EEEEENS4_23SM90_TMA_LOAD_MULTICASTENS4_14ComposedLayoutINS4_7SwizzleILi3ELi4ELi3EEENS4_18smem_ptr_flag_bitsILi16EEENSV_INS5_IJSC_SH_EEENS5_IJSH_SB_EEEEEEEvNS4_8identityENS4_13SM90_TMA_LOADENS15_IS17_S19_NSV_INS5_IJSH_SC_EEENS5_IJSB_SH_EEEEEEEvS1E_EENS_8epilogue10collective6detail29Sm90TmaWarpSpecializedAdapterINS1M_15DefaultEpilogueISJ_SK_SK_NS1L_6thread17LinearCombinationISJ_Li1EffLNS1Q_9ScaleType4KindE0ELNS_15FloatRoundStyleE2ESJ_EENS1_15EpilogueDefaultEEEEEvvEEEEvNT_6ParamsE:
	.zero		1664


//--------------------- SYMBOLS --------------------------

	.type		.nv.reservedSmem.offset0,@object
	.size		.nv.reservedSmem.offset0,0x4
	.type		__assertfail,@function
